	.target	sm_90a

	.elftype	@"ET_EXEC"


//--------------------- .note.nv.tkinfo           --------------------------
	.section	.note.nv.tkinfo,"",@"SHT_NOTE"
	.sectionflags	@"SHF_NOTE_NV_TKINFO"
	.tkinfo
        /*0018*/ 	.word	0x00000002
        /*0030*/ 	.string	""
        /*0030*/ 	.string	"ptxas"
        /*0030*/ 	.string	"Cuda compilation tools, release 13.0, V13.0.88"
        /*0030*/ 	.string	"Build cuda_13.0.r13.0/compiler.36424714_0"
        /*0030*/ 	.string	"-arch sm_90a -m 64 "



//--------------------- .note.nv.cuinfo           --------------------------
	.section	.note.nv.cuinfo,"",@"SHT_NOTE"
	.sectionflags	@"SHF_NOTE_NV_CUINFO"
        /*0018*/ 	.short	0x0002
        /*001a*/ 	.short	0x005a
        /*001c*/ 	.short	0x0082
	.zero		2


//--------------------- .nv.info                  --------------------------
	.section	.nv.info,"",@"SHT_CUDA_INFO"
	.align	4


	//----- nvinfo : EIATTR_REGCOUNT
	.align		4
        /*0000*/ 	.byte	0x04, 0x2f
        /*0002*/ 	.short	(.L_15 - .L_14)
	.align		4
.L_14:
        /*0004*/ 	.word	index@(_ZN7cutlass13device_kernelINS_4gemm6kernel13GemmUniversalIN4cute5tupleIJiiiiEEENS1_10collective13CollectiveMmaINS1_34MainloopSm90TmaGmmaWarpSpecializedILi2ENS5_IJNS4_1CILi1EEENSA_ILi4EEESB_EEENS1_35KernelTmaWarpSpecializedCooperativeEEENS5_IJNSA_ILi128EEENSA_ILi64EEESG_EEEfNS5_IJlSB_lEEEfSJ_NS4_8TiledMMAINS4_8MMA_AtomIJNS4_4SM904GMMA29MMA_64x64x8_F32TF32TF32_SS_TNILNSN_7ScaleInE1ELSP_1EEEEEENS4_6LayoutINS5_IJNSA_ILi2EEESB_SB_EEENS5_IJSB_NSA_ILi0EEESV_EEEEENS5_IJNS4_10UnderscoreESY_SY_EEEEENS4_23SM90_TMA_LOAD_MULTICASTENS4_14ComposedLayoutINS4_7SwizzleILi3ELi4ELi3EEENS4_18smem_ptr_flag_bitsILi32EEENSS_INS5_IJNSA_ILi8EEENSA_ILi32EEEEEENS5_IJS18_SB_EEEEEEEvNS4_8identityENS4_13SM90_TMA_LOADES1C_vS1D_EENS_8epilogue10collective6detail29Sm90TmaWarpSpecializedAdapterINS1H_15DefaultEpilogueIfSJ_SJ_NS1G_6thread17LinearCombinationIfLi1EffLNS1L_9ScaleType4KindE0ELNS_15FloatRoundStyleE2EfEENS1_15EpilogueDefaultEEEEEvvEEEEvNT_6ParamsE)
        /*0008*/ 	.word	0x000000a8


	//----- nvinfo : EIATTR_FRAME_SIZE
	.align		4
.L_15:
        /*000c*/ 	.byte	0x04, 0x11
        /*000e*/ 	.short	(.L_17 - .L_16)
	.align		4
.L_16:
        /*0010*/ 	.word	index@(_ZN7cutlass13device_kernelINS_4gemm6kernel13GemmUniversalIN4cute5tupleIJiiiiEEENS1_10collective13CollectiveMmaINS1_34MainloopSm90TmaGmmaWarpSpecializedILi2ENS5_IJNS4_1CILi1EEENSA_ILi4EEESB_EEENS1_35KernelTmaWarpSpecializedCooperativeEEENS5_IJNSA_ILi128EEENSA_ILi64EEESG_EEEfNS5_IJlSB_lEEEfSJ_NS4_8TiledMMAINS4_8MMA_AtomIJNS4_4SM904GMMA29MMA_64x64x8_F32TF32TF32_SS_TNILNSN_7ScaleInE1ELSP_1EEEEEENS4_6LayoutINS5_IJNSA_ILi2EEESB_SB_EEENS5_IJSB_NSA_ILi0EEESV_EEEEENS5_IJNS4_10UnderscoreESY_SY_EEEEENS4_23SM90_TMA_LOAD_MULTICASTENS4_14ComposedLayoutINS4_7SwizzleILi3ELi4ELi3EEENS4_18smem_ptr_flag_bitsILi32EEENSS_INS5_IJNSA_ILi8EEENSA_ILi32EEEEEENS5_IJS18_SB_EEEEEEEvNS4_8identityENS4_13SM90_TMA_LOADES1C_vS1D_EENS_8epilogue10collective6detail29Sm90TmaWarpSpecializedAdapterINS1H_15DefaultEpilogueIfSJ_SJ_NS1G_6thread17LinearCombinationIfLi1EffLNS1L_9ScaleType4KindE0ELNS_15FloatRoundStyleE2EfEENS1_15EpilogueDefaultEEEEEvvEEEEvNT_6ParamsE)
        /*0014*/ 	.word	0x00000000


	//----- nvinfo : EIATTR_MIN_STACK_SIZE
	.align		4
.L_17:
        /*0018*/ 	.byte	0x04, 0x12
        /*001a*/ 	.short	(.L_19 - .L_18)
	.align		4
.L_18:
        /*001c*/ 	.word	index@(_ZN7cutlass13device_kernelINS_4gemm6kernel13GemmUniversalIN4cute5tupleIJiiiiEEENS1_10collective13CollectiveMmaINS1_34MainloopSm90TmaGmmaWarpSpecializedILi2ENS5_IJNS4_1CILi1EEENSA_ILi4EEESB_EEENS1_35KernelTmaWarpSpecializedCooperativeEEENS5_IJNSA_ILi128EEENSA_ILi64EEESG_EEEfNS5_IJlSB_lEEEfSJ_NS4_8TiledMMAINS4_8MMA_AtomIJNS4_4SM904GMMA29MMA_64x64x8_F32TF32TF32_SS_TNILNSN_7ScaleInE1ELSP_1EEEEEENS4_6LayoutINS5_IJNSA_ILi2EEESB_SB_EEENS5_IJSB_NSA_ILi0EEESV_EEEEENS5_IJNS4_10UnderscoreESY_SY_EEEEENS4_23SM90_TMA_LOAD_MULTICASTENS4_14ComposedLayoutINS4_7SwizzleILi3ELi4ELi3EEENS4_18smem_ptr_flag_bitsILi32EEENSS_INS5_IJNSA_ILi8EEENSA_ILi32EEEEEENS5_IJS18_SB_EEEEEEEvNS4_8identityENS4_13SM90_TMA_LOADES1C_vS1D_EENS_8epilogue10collective6detail29Sm90TmaWarpSpecializedAdapterINS1H_15DefaultEpilogueIfSJ_SJ_NS1G_6thread17LinearCombinationIfLi1EffLNS1L_9ScaleType4KindE0ELNS_15FloatRoundStyleE2EfEENS1_15EpilogueDefaultEEEEEvvEEEEvNT_6ParamsE)
        /*0020*/ 	.word	0x00000000
.L_19:


//--------------------- .nv.compat                --------------------------
	.section	.nv.compat,"",@"SHT_CUDA_COMPAT_INFO"
	.align	4
        /*0000*/ 	.byte	0x02, 0x09, 0x01, 0x00, 0x02, 0x02, 0x04, 0x00, 0x02, 0x05, 0x05, 0x00, 0x03, 0x07, 0x01, 0x01
        /*0010*/ 	.byte	0x02, 0x03, 0x01, 0x00, 0x02, 0x06, 0x01, 0x00, 0x04, 0x0b, 0x08, 0x00, 0x00, 0x00, 0x00, 0x00
        /*0020*/ 	.byte	0x00, 0x00, 0x00, 0x00


//--------------------- .nv.info._ZN7cutlass13device_kernelINS_4gemm6kernel13GemmUniversalIN4cute5tupleIJiiiiEEENS1_10collective13CollectiveMmaINS1_34MainloopSm90TmaGmmaWarpSpecializedILi2ENS5_IJNS4_1CILi1EEENSA_ILi4EEESB_EEENS1_35KernelTmaWarpSpecializedCooperativeEEENS5_IJNSA_ILi128EEENSA_ILi64EEESG_EEEfNS5_IJlSB_lEEEfSJ_NS4_8TiledMMAINS4_8MMA_AtomIJNS4_4SM904GMMA29MMA_64x64x8_F32TF32TF32_SS_TNILNSN_7ScaleInE1ELSP_1EEEEEENS4_6LayoutINS5_IJNSA_ILi2EEESB_SB_EEENS5_IJSB_NSA_ILi0EEESV_EEEEENS5_IJNS4_10UnderscoreESY_SY_EEEEENS4_23SM90_TMA_LOAD_MULTICASTENS4_14ComposedLayoutINS4_7SwizzleILi3ELi4ELi3EEENS4_18smem_ptr_flag_bitsILi32EEENSS_INS5_IJNSA_ILi8EEENSA_ILi32EEEEEENS5_IJS18_SB_EEEEEEEvNS4_8identityENS4_13SM90_TMA_LOADES1C_vS1D_EENS_8epilogue10collective6detail29Sm90TmaWarpSpecializedAdapterINS1H_15DefaultEpilogueIfSJ_SJ_NS1G_6thread17LinearCombinationIfLi1EffLNS1L_9ScaleType4KindE0ELNS_15FloatRoundStyleE2EfEENS1_15EpilogueDefaultEEEEEvvEEEEvNT_6ParamsE --------------------------
	.section	.nv.info._ZN7cutlass13device_kernelINS_4gemm6kernel13GemmUniversalIN4cute5tupleIJiiiiEEENS1_10collective13CollectiveMmaINS1_34MainloopSm90TmaGmmaWarpSpecializedILi2ENS5_IJNS4_1CILi1EEENSA_ILi4EEESB_EEENS1_35KernelTmaWarpSpecializedCooperativeEEENS5_IJNSA_ILi128EEENSA_ILi64EEESG_EEEfNS5_IJlSB_lEEEfSJ_NS4_8TiledMMAINS4_8MMA_AtomIJNS4_4SM904GMMA29MMA_64x64x8_F32TF32TF32_SS_TNILNSN_7ScaleInE1ELSP_1EEEEEENS4_6LayoutINS5_IJNSA_ILi2EEESB_SB_EEENS5_IJSB_NSA_ILi0EEESV_EEEEENS5_IJNS4_10UnderscoreESY_SY_EEEEENS4_23SM90_TMA_LOAD_MULTICASTENS4_14ComposedLayoutINS4_7SwizzleILi3ELi4ELi3EEENS4_18smem_ptr_flag_bitsILi32EEENSS_INS5_IJNSA_ILi8EEENSA_ILi32EEEEEENS5_IJS18_SB_EEEEEEEvNS4_8identityENS4_13SM90_TMA_LOADES1C_vS1D_EENS_8epilogue10collective6detail29Sm90TmaWarpSpecializedAdapterINS1H_15DefaultEpilogueIfSJ_SJ_NS1G_6thread17LinearCombinationIfLi1EffLNS1L_9ScaleType4KindE0ELNS_15FloatRoundStyleE2EfEENS1_15EpilogueDefaultEEEEEvvEEEEvNT_6ParamsE,"",@"SHT_CUDA_INFO"
	.sectionflags	@""
	.align	4


	//----- nvinfo : EIATTR_CUDA_API_VERSION
	.align		4
        /*0000*/ 	.byte	0x04, 0x37
        /*0002*/ 	.short	(.L_21 - .L_20)
.L_20:
        /*0004*/ 	.word	0x00000082


	//----- nvinfo : EIATTR_KPARAM_INFO
	.align		4
.L_21:
        /*0008*/ 	.byte	0x04, 0x17
        /*000a*/ 	.short	(.L_23 - .L_22)
.L_22:
        /*000c*/ 	.word	0x00000000
        /*0010*/ 	.short	0x0000
        /*0012*/ 	.short	0x0070
        /*0014*/ 	.byte	0x00, 0xf0, 0x01, 0x10


	//----- nvinfo : EIATTR_SPARSE_MMA_MASK
	.align		4
.L_23:
        /*0018*/ 	.byte	0x03, 0x50
        /*001a*/ 	.short	0x0000


	//----- nvinfo : EIATTR_MAXREG_COUNT
	.align		4
        /*001c*/ 	.byte	0x03, 0x1b
        /*001e*/ 	.short	0x00a8


	//----- nvinfo : EIATTR_NUM_BARRIERS
	.align		4
        /*0020*/ 	.byte	0x02, 0x4c
        /*0022*/ 	.byte	0x01
	.zero		1


	//----- nvinfo : EIATTR_EXTERNS
	.align		4
        /*0024*/ 	.byte	0x04, 0x0f
        /*0026*/ 	.short	(.L_25 - .L_24)


	//   ....[0]....
	.align		4
.L_24:
        /*0028*/ 	.word	index@(__assertfail)


	//----- nvinfo : EIATTR_MERCURY_ISA_VERSION
	.align		4
.L_25:
        /*002c*/ 	.byte	0x03, 0x5f
        /*002e*/ 	.short	0x0101


	//----- nvinfo : EIATTR_INT_WARP_WIDE_INSTR_OFFSETS
	.align		4
        /*0030*/ 	.byte	0x04, 0x31
        /*0032*/ 	.short	(.L_27 - .L_26)


	//   ....[0]....
.L_26:
        /*0034*/ 	.word	0x000003f0


	//   ....[1]....
        /*0038*/ 	.word	0x00000410


	//   ....[2]....
        /*003c*/ 	.word	0x000005e0


	//   ....[3]....
        /*0040*/ 	.word	0x000028c0


	//----- nvinfo : EIATTR_COOP_GROUP_MASK_REGIDS
	.align		4
.L_27:
        /*0044*/ 	.byte	0x04, 0x29
        /*0046*/ 	.short	(.L_29 - .L_28)


	//   ....[0]....
.L_28:
        /*0048*/ 	.word	0xffffffff


	//   ....[1]....
        /*004c*/ 	.word	0xffffffff


	//   ....[2]....
        /*0050*/ 	.word	0xffffffff


	//   ....[3]....
        /*0054*/ 	.word	0xffffffff


	//   ....[4]....
        /*0058*/ 	.word	0xffffffff


	//   ....[5]....
        /*005c*/ 	.word	0xffffffff


	//----- nvinfo : EIATTR_COOP_GROUP_INSTR_OFFSETS
	.align		4
.L_29:
        /*0060*/ 	.byte	0x04, 0x28
        /*0062*/ 	.short	(.L_31 - .L_30)


	//   ....[0]....
.L_30:
        /*0064*/ 	.word	0x00000060


	//   ....[1]....
        /*0068*/ 	.word	0x00000070


	//   ....[2]....
        /*006c*/ 	.word	0x00000130


	//   ....[3]....
        /*0070*/ 	.word	0x00000290


	//   ....[4]....
        /*0074*/ 	.word	0x00000750


	//   ....[5]....
        /*0078*/ 	.word	0x000013d0


	//----- nvinfo : EIATTR_REG_RECONFIG
	.align		4
.L_31:
        /*007c*/ 	.byte	0x01, 0x54
	.zero		2


	//----- nvinfo : EIATTR_SYSCALL_OFFSETS
	.align		4
        /*0080*/ 	.byte	0x04, 0x46
        /*0082*/ 	.short	(.L_33 - .L_32)


	//   ....[0]....
.L_32:
        /*0084*/ 	.word	0x000015c0


	//----- nvinfo : EIATTR_MBARRIER_INSTR_OFFSETS
	.align		4
.L_33:
        /*0088*/ 	.byte	0x04, 0x39
        /*008a*/ 	.short	(.L_35 - .L_34)


	//   ....[0]....
.L_34:
        /*008c*/ 	.word	0x00000230
        /*0090*/ 	.word	0x000000ff
        /*0094*/ 	.word	0x00000000
        /*0098*/ 	.short	0x0100
        /*009a*/ 	.byte	0x08
	.zero		1


	//   ....[1]....
        /*009c*/ 	.word	0x00000240
        /*00a0*/ 	.word	0x000000ff
        /*00a4*/ 	.word	0x00000010
        /*00a8*/ 	.short	0x0100
        /*00aa*/ 	.byte	0x08
	.zero		1


	//   ....[2]....
        /*00ac*/ 	.word	0x00000250
        /*00b0*/ 	.word	0x000000ff
        /*00b4*/ 	.word	0x00000008
        /*00b8*/ 	.short	0x0100
        /*00ba*/ 	.byte	0x08
	.zero		1


	//   ....[3]....
        /*00bc*/ 	.word	0x00000260
        /*00c0*/ 	.word	0x000000ff
        /*00c4*/ 	.word	0x00000018
        /*00c8*/ 	.short	0x0100
        /*00ca*/ 	.byte	0x08
	.zero		1


	//   ....[4]....
        /*00cc*/ 	.word	0x00000680
        /*00d0*/ 	.word	0x000000ff
        /*00d4*/ 	.word	0x00000030
        /*00d8*/ 	.short	0x0100
        /*00da*/ 	.byte	0x06
	.zero		1


	//   ....[5]....
        /*00dc*/ 	.word	0x00000700
        /*00e0*/ 	.word	0x000000ff
        /*00e4*/ 	.word	0x00000038
        /*00e8*/ 	.short	0x0100
        /*00ea*/ 	.byte	0x06
	.zero		1


	//   ....[6]....
        /*00ec*/ 	.word	0x00001680
        /*00f0*/ 	.word	0x00000003
        /*00f4*/ 	.word	0x00000000
        /*00f8*/ 	.short	0x010a
        /*00fa*/ 	.byte	0x3f
	.zero		1


	//   ....[7]....
        /*00fc*/ 	.word	0x000016e0
        /*0100*/ 	.word	0x00000003
        /*0104*/ 	.word	0x00000000
        /*0108*/ 	.short	0x010a
        /*010a*/ 	.byte	0x3f
	.zero		1


	//   ....[8]....
        /*010c*/ 	.word	0x00001f90
        /*0110*/ 	.word	0x00000005
        /*0114*/ 	.word	0x00000000
        /*0118*/ 	.short	0x010a
        /*011a*/ 	.byte	0x3f
	.zero		1


	//   ....[9]....
        /*011c*/ 	.word	0x00001fd0
        /*0120*/ 	.word	0x00000005
        /*0124*/ 	.word	0x00000000
        /*0128*/ 	.short	0x010a
        /*012a*/ 	.byte	0x3f
	.zero		1


	//   ....[10]....
        /*012c*/ 	.word	0x00002770
        /*0130*/ 	.word	0x00000004
        /*0134*/ 	.word	0x00000000
        /*0138*/ 	.short	0x0101
        /*013a*/ 	.byte	0x3f
	.zero		1


	//   ....[11]....
        /*013c*/ 	.word	0x00002930
        /*0140*/ 	.word	0x00000000
        /*0144*/ 	.word	0x00000000
        /*0148*/ 	.short	0x0101
        /*014a*/ 	.byte	0x3f
	.zero		1


	//   ....[12]....
        /*014c*/ 	.word	0x000055b0
        /*0150*/ 	.word	0x00000014
        /*0154*/ 	.word	0x00000010
        /*0158*/ 	.short	0x010a
        /*015a*/ 	.byte	0x3f
	.zero		1


	//   ....[13]....
        /*015c*/ 	.word	0x00005b90
        /*0160*/ 	.word	0x00000006
        /*0164*/ 	.word	0x00000038
        /*0168*/ 	.short	0x0101
        /*016a*/ 	.byte	0x3f
	.zero		1


	//   ....[14]....
        /*016c*/ 	.word	0x000062b0
        /*0170*/ 	.word	0x00000007
        /*0174*/ 	.word	0x00000000
        /*0178*/ 	.short	0x010a
        /*017a*/ 	.byte	0x3f
	.zero		1


	//   ....[15]....
        /*017c*/ 	.word	0x00006330
        /*0180*/ 	.word	0x00000005
        /*0184*/ 	.word	0x00000000
        /*0188*/ 	.short	0x010a
        /*018a*/ 	.byte	0x3f
	.zero		1


	//   ....[16]....
        /*018c*/ 	.word	0x00006390
        /*0190*/ 	.word	0x00000003
        /*0194*/ 	.word	0x00000000
        /*0198*/ 	.short	0x010a
        /*019a*/ 	.byte	0x3f
	.zero		1


	//   ....[17]....
        /*019c*/ 	.word	0x000063e0
        /*01a0*/ 	.word	0x00000005
        /*01a4*/ 	.word	0x00000000
        /*01a8*/ 	.short	0x010a
        /*01aa*/ 	.byte	0x3f
	.zero		1


	//   ....[18]....
        /*01ac*/ 	.word	0x000064b0
        /*01b0*/ 	.word	0x00000014
        /*01b4*/ 	.word	0x00000010
        /*01b8*/ 	.short	0x010a
        /*01ba*/ 	.byte	0x3f
	.zero		1


	//   ....[19]....
        /*01bc*/ 	.word	0x00006580
        /*01c0*/ 	.word	0x00000007
        /*01c4*/ 	.word	0x00000000
        /*01c8*/ 	.short	0x010a
        /*01ca*/ 	.byte	0x3f
	.zero		1


	//----- nvinfo : EIATTR_NUM_MBARRIERS
	.align		4
.L_35:
        /*01cc*/ 	.byte	0x03, 0x38
        /*01ce*/ 	.short	0x0006


	//----- nvinfo : EIATTR_EXIT_INSTR_OFFSETS
	.align		4
        /*01d0*/ 	.byte	0x04, 0x1c
        /*01d2*/ 	.short	(.L_37 - .L_36)


	//   ....[0]....
.L_36:
        /*01d4*/ 	.word	0x00000920


	//   ....[1]....
        /*01d8*/ 	.word	0x00001130


	//   ....[2]....
        /*01dc*/ 	.word	0x00004d40


	//   ....[3]....
        /*01e0*/ 	.word	0x000052a0


	//   ....[4]....
        /*01e4*/ 	.word	0x00006380


	//----- nvinfo : EIATTR_MAX_THREADS
	.align		4
.L_37:
        /*01e8*/ 	.byte	0x04, 0x05
        /*01ea*/ 	.short	(.L_39 - .L_38)
.L_38:
        /*01ec*/ 	.word	0x00000180
        /*01f0*/ 	.word	0x00000001
        /*01f4*/ 	.word	0x00000001


	//----- nvinfo : EIATTR_CRS_STACK_SIZE
	.align		4
.L_39:
        /*01f8*/ 	.byte	0x04, 0x1e
        /*01fa*/ 	.short	(.L_41 - .L_40)
.L_40:
        /*01fc*/ 	.word	0x00000000


	//----- nvinfo : EIATTR_CBANK_PARAM_SIZE
	.align		4
.L_41:
        /*0200*/ 	.byte	0x03, 0x19
        /*0202*/ 	.short	0x0470


	//----- nvinfo : EIATTR_PARAM_CBANK
	.align		4
        /*0204*/ 	.byte	0x04, 0x0a
        /*0206*/ 	.short	(.L_43 - .L_42)
	.align		4
.L_42:
        /*0208*/ 	.word	index@(.nv.constant0._ZN7cutlass13device_kernelINS_4gemm6kernel13GemmUniversalIN4cute5tupleIJiiiiEEENS1_10collective13CollectiveMmaINS1_34MainloopSm90TmaGmmaWarpSpecializedILi2ENS5_IJNS4_1CILi1EEENSA_ILi4EEESB_EEENS1_35KernelTmaWarpSpecializedCooperativeEEENS5_IJNSA_ILi128EEENSA_ILi64EEESG_EEEfNS5_IJlSB_lEEEfSJ_NS4_8TiledMMAINS4_8MMA_AtomIJNS4_4SM904GMMA29MMA_64x64x8_F32TF32TF32_SS_TNILNSN_7ScaleInE1ELSP_1EEEEEENS4_6LayoutINS5_IJNSA_ILi2EEESB_SB_EEENS5_IJSB_NSA_ILi0EEESV_EEEEENS5_IJNS4_10UnderscoreESY_SY_EEEEENS4_23SM90_TMA_LOAD_MULTICASTENS4_14ComposedLayoutINS4_7SwizzleILi3ELi4ELi3EEENS4_18smem_ptr_flag_bitsILi32EEENSS_INS5_IJNSA_ILi8EEENSA_ILi32EEEEEENS5_IJS18_SB_EEEEEEEvNS4_8identityENS4_13SM90_TMA_LOADES1C_vS1D_EENS_8epilogue10collective6detail29Sm90TmaWarpSpecializedAdapterINS1H_15DefaultEpilogueIfSJ_SJ_NS1G_6thread17LinearCombinationIfLi1EffLNS1L_9ScaleType4KindE0ELNS_15FloatRoundStyleE2EfEENS1_15EpilogueDefaultEEEEEvvEEEEvNT_6ParamsE)
        /*020c*/ 	.short	0x0210
        /*020e*/ 	.short	0x0470


	//----- nvinfo : EIATTR_SW_WAR
	.align		4
.L_43:
        /*0210*/ 	.byte	0x04, 0x36
        /*0212*/ 	.short	(.L_45 - .L_44)
.L_44:
        /*0214*/ 	.word	0x00000008
.L_45:


//--------------------- .nv.callgraph             --------------------------
	.section	.nv.callgraph,"",@"SHT_CUDA_CALLGRAPH"
	.align	4
	.sectionentsize	8
	.align		4
        /*0000*/ 	.word	0x00000000
	.align		4
        /*0004*/ 	.word	0xffffffff
	.align		4
        /*0008*/ 	.word	index@(_ZN7cutlass13device_kernelINS_4gemm6kernel13GemmUniversalIN4cute5tupleIJiiiiEEENS1_10collective13CollectiveMmaINS1_34MainloopSm90TmaGmmaWarpSpecializedILi2ENS5_IJNS4_1CILi1EEENSA_ILi4EEESB_EEENS1_35KernelTmaWarpSpecializedCooperativeEEENS5_IJNSA_ILi128EEENSA_ILi64EEESG_EEEfNS5_IJlSB_lEEEfSJ_NS4_8TiledMMAINS4_8MMA_AtomIJNS4_4SM904GMMA29MMA_64x64x8_F32TF32TF32_SS_TNILNSN_7ScaleInE1ELSP_1EEEEEENS4_6LayoutINS5_IJNSA_ILi2EEESB_SB_EEENS5_IJSB_NSA_ILi0EEESV_EEEEENS5_IJNS4_10UnderscoreESY_SY_EEEEENS4_23SM90_TMA_LOAD_MULTICASTENS4_14ComposedLayoutINS4_7SwizzleILi3ELi4ELi3EEENS4_18smem_ptr_flag_bitsILi32EEENSS_INS5_IJNSA_ILi8EEENSA_ILi32EEEEEENS5_IJS18_SB_EEEEEEEvNS4_8identityENS4_13SM90_TMA_LOADES1C_vS1D_EENS_8epilogue10collective6detail29Sm90TmaWarpSpecializedAdapterINS1H_15DefaultEpilogueIfSJ_SJ_NS1G_6thread17LinearCombinationIfLi1EffLNS1L_9ScaleType4KindE0ELNS_15FloatRoundStyleE2EfEENS1_15EpilogueDefaultEEEEEvvEEEEvNT_6ParamsE)
	.align		4
        /*000c*/ 	.word	index@(__assertfail)
	.align		4
        /*0010*/ 	.word	0x00000000
	.align		4
        /*0014*/ 	.word	0xfffffffe
	.align		4
        /*0018*/ 	.word	0x00000000
	.align		4
        /*001c*/ 	.word	0xfffffffd
	.align		4
        /*0020*/ 	.word	0x00000000
	.align		4
        /*0024*/ 	.word	0xfffffffc


//--------------------- .nv.constant4             --------------------------
	.section	.nv.constant4,"a",@progbits
	.align	8
	.align		8
.nv.constant4:
        /*0000*/ 	.dword	__assertfail
	.align		8
        /*0008*/ 	.dword	__unnamed_1
	.align		8
        /*0010*/ 	.dword	_ZN40_INTERNAL_c08bebc9_4_k_cu_6b6a377e_189204cuda3std3__45__cpo5beginE
	.align		8
        /*0018*/ 	.dword	_ZN40_INTERNAL_c08bebc9_4_k_cu_6b6a377e_189204cuda3std3__45__cpo3endE
	.align		8
        /*0020*/ 	.dword	_ZN40_INTERNAL_c08bebc9_4_k_cu_6b6a377e_189204cuda3std3__45__cpo6cbeginE
	.align		8
        /*0028*/ 	.dword	_ZN40_INTERNAL_c08bebc9_4_k_cu_6b6a377e_189204cuda3std3__45__cpo4cendE
	.align		8
        /*0030*/ 	.dword	_ZN40_INTERNAL_c08bebc9_4_k_cu_6b6a377e_189204cuda3std3__442_GLOBAL__N__c08bebc9_4_k_cu_6b6a377e_189206ignoreE
	.align		8
        /*0038*/ 	.dword	_ZN40_INTERNAL_c08bebc9_4_k_cu_6b6a377e_189204cuda3std3__419piecewise_constructE
	.align		8
        /*0040*/ 	.dword	_ZN40_INTERNAL_c08bebc9_4_k_cu_6b6a377e_189204cuda3std3__48in_placeE
	.align		8
        /*0048*/ 	.dword	_ZN40_INTERNAL_c08bebc9_4_k_cu_6b6a377e_189204cuda3std6ranges3__45__cpo4swapE
	.align		8
        /*0050*/ 	.dword	_ZN40_INTERNAL_c08bebc9_4_k_cu_6b6a377e_189204cuda3std6ranges3__45__cpo9iter_moveE
	.align		8
        /*0058*/ 	.dword	_ZN40_INTERNAL_c08bebc9_4_k_cu_6b6a377e_189204cute7productE
	.align		8
        /*0060*/ 	.dword	_ZN40_INTERNAL_c08bebc9_4_k_cu_6b6a377e_189204cute1_E
	.align		8
        /*0068*/ 	.dword	$str$22
	.align		8
        /*0070*/ 	.dword	$str$23


//--------------------- .text._ZN7cutlass13device_kernelINS_4gemm6kernel13GemmUniversalIN4cute5tupleIJiiiiEEENS1_10collective13CollectiveMmaINS1_34MainloopSm90TmaGmmaWarpSpecializedILi2ENS5_IJNS4_1CILi1EEENSA_ILi4EEESB_EEENS1_35KernelTmaWarpSpecializedCooperativeEEENS5_IJNSA_ILi128EEENSA_ILi64EEESG_EEEfNS5_IJlSB_lEEEfSJ_NS4_8TiledMMAINS4_8MMA_AtomIJNS4_4SM904GMMA29MMA_64x64x8_F32TF32TF32_SS_TNILNSN_7ScaleInE1ELSP_1EEEEEENS4_6LayoutINS5_IJNSA_ILi2EEESB_SB_EEENS5_IJSB_NSA_ILi0EEESV_EEEEENS5_IJNS4_10UnderscoreESY_SY_EEEEENS4_23SM90_TMA_LOAD_MULTICASTENS4_14ComposedLayoutINS4_7SwizzleILi3ELi4ELi3EEENS4_18smem_ptr_flag_bitsILi32EEENSS_INS5_IJNSA_ILi8EEENSA_ILi32EEEEEENS5_IJS18_SB_EEEEEEEvNS4_8identityENS4_13SM90_TMA_LOADES1C_vS1D_EENS_8epilogue10collective6detail29Sm90TmaWarpSpecializedAdapterINS1H_15DefaultEpilogueIfSJ_SJ_NS1G_6thread17LinearCombinationIfLi1EffLNS1L_9ScaleType4KindE0ELNS_15FloatRoundStyleE2EfEENS1_15EpilogueDefaultEEEEEvvEEEEvNT_6ParamsE --------------------------
	.section	.text._ZN7cutlass13device_kernelINS_4gemm6kernel13GemmUniversalIN4cute5tupleIJiiiiEEENS1_10collective13CollectiveMmaINS1_34MainloopSm90TmaGmmaWarpSpecializedILi2ENS5_IJNS4_1CILi1EEENSA_ILi4EEESB_EEENS1_35KernelTmaWarpSpecializedCooperativeEEENS5_IJNSA_ILi128EEENSA_ILi64EEESG_EEEfNS5_IJlSB_lEEEfSJ_NS4_8TiledMMAINS4_8MMA_AtomIJNS4_4SM904GMMA29MMA_64x64x8_F32TF32TF32_SS_TNILNSN_7ScaleInE1ELSP_1EEEEEENS4_6LayoutINS5_IJNSA_ILi2EEESB_SB_EEENS5_IJSB_NSA_ILi0EEESV_EEEEENS5_IJNS4_10UnderscoreESY_SY_EEEEENS4_23SM90_TMA_LOAD_MULTICASTENS4_14ComposedLayoutINS4_7SwizzleILi3ELi4ELi3EEENS4_18smem_ptr_flag_bitsILi32EEENSS_INS5_IJNSA_ILi8EEENSA_ILi32EEEEEENS5_IJS18_SB_EEEEEEEvNS4_8identityENS4_13SM90_TMA_LOADES1C_vS1D_EENS_8epilogue10collective6detail29Sm90TmaWarpSpecializedAdapterINS1H_15DefaultEpilogueIfSJ_SJ_NS1G_6thread17LinearCombinationIfLi1EffLNS1L_9ScaleType4KindE0ELNS_15FloatRoundStyleE2EfEENS1_15EpilogueDefaultEEEEEvvEEEEvNT_6ParamsE,"ax",@progbits
	.align	128
.text._ZN7cutlass13device_kernelINS_4gemm6kernel13GemmUniversalIN4cute5tupleIJiiiiEEENS1_10collective13CollectiveMmaINS1_34MainloopSm90TmaGmmaWarpSpecializedILi2ENS5_IJNS4_1CILi1EEENSA_ILi4EEESB_EEENS1_35KernelTmaWarpSpecializedCooperativeEEENS5_IJNSA_ILi128EEENSA_ILi64EEESG_EEEfNS5_IJlSB_lEEEfSJ_NS4_8TiledMMAINS4_8MMA_AtomIJNS4_4SM904GMMA29MMA_64x64x8_F32TF32TF32_SS_TNILNSN_7ScaleInE1ELSP_1EEEEEENS4_6LayoutINS5_IJNSA_ILi2EEESB_SB_EEENS5_IJSB_NSA_ILi0EEESV_EEEEENS5_IJNS4_10UnderscoreESY_SY_EEEEENS4_23SM90_TMA_LOAD_MULTICASTENS4_14ComposedLayoutINS4_7SwizzleILi3ELi4ELi3EEENS4_18smem_ptr_flag_bitsILi32EEENSS_INS5_IJNSA_ILi8EEENSA_ILi32EEEEEENS5_IJS18_SB_EEEEEEEvNS4_8identityENS4_13SM90_TMA_LOADES1C_vS1D_EENS_8epilogue10collective6detail29Sm90TmaWarpSpecializedAdapterINS1H_15DefaultEpilogueIfSJ_SJ_NS1G_6thread17LinearCombinationIfLi1EffLNS1L_9ScaleType4KindE0ELNS_15FloatRoundStyleE2EfEENS1_15EpilogueDefaultEEEEEvvEEEEvNT_6ParamsE:
        .type           _ZN7cutlass13device_kernelINS_4gemm6kernel13GemmUniversalIN4cute5tupleIJiiiiEEENS1_10collective13CollectiveMmaINS1_34MainloopSm90TmaGmmaWarpSpecializedILi2ENS5_IJNS4_1CILi1EEENSA_ILi4EEESB_EEENS1_35KernelTmaWarpSpecializedCooperativeEEENS5_IJNSA_ILi128EEENSA_ILi64EEESG_EEEfNS5_IJlSB_lEEEfSJ_NS4_8TiledMMAINS4_8MMA_AtomIJNS4_4SM904GMMA29MMA_64x64x8_F32TF32TF32_SS_TNILNSN_7ScaleInE1ELSP_1EEEEEENS4_6LayoutINS5_IJNSA_ILi2EEESB_SB_EEENS5_IJSB_NSA_ILi0EEESV_EEEEENS5_IJNS4_10UnderscoreESY_SY_EEEEENS4_23SM90_TMA_LOAD_MULTICASTENS4_14ComposedLayoutINS4_7SwizzleILi3ELi4ELi3EEENS4_18smem_ptr_flag_bitsILi32EEENSS_INS5_IJNSA_ILi8EEENSA_ILi32EEEEEENS5_IJS18_SB_EEEEEEEvNS4_8identityENS4_13SM90_TMA_LOADES1C_vS1D_EENS_8epilogue10collective6detail29Sm90TmaWarpSpecializedAdapterINS1H_15DefaultEpilogueIfSJ_SJ_NS1G_6thread17LinearCombinationIfLi1EffLNS1L_9ScaleType4KindE0ELNS_15FloatRoundStyleE2EfEENS1_15EpilogueDefaultEEEEEvvEEEEvNT_6ParamsE,@function
        .size           _ZN7cutlass13device_kernelINS_4gemm6kernel13GemmUniversalIN4cute5tupleIJiiiiEEENS1_10collective13CollectiveMmaINS1_34MainloopSm90TmaGmmaWarpSpecializedILi2ENS5_IJNS4_1CILi1EEENSA_ILi4EEESB_EEENS1_35KernelTmaWarpSpecializedCooperativeEEENS5_IJNSA_ILi128EEENSA_ILi64EEESG_EEEfNS5_IJlSB_lEEEfSJ_NS4_8TiledMMAINS4_8MMA_AtomIJNS4_4SM904GMMA29MMA_64x64x8_F32TF32TF32_SS_TNILNSN_7ScaleInE1ELSP_1EEEEEENS4_6LayoutINS5_IJNSA_ILi2EEESB_SB_EEENS5_IJSB_NSA_ILi0EEESV_EEEEENS5_IJNS4_10UnderscoreESY_SY_EEEEENS4_23SM90_TMA_LOAD_MULTICASTENS4_14ComposedLayoutINS4_7SwizzleILi3ELi4ELi3EEENS4_18smem_ptr_flag_bitsILi32EEENSS_INS5_IJNSA_ILi8EEENSA_ILi32EEEEEENS5_IJS18_SB_EEEEEEEvNS4_8identityENS4_13SM90_TMA_LOADES1C_vS1D_EENS_8epilogue10collective6detail29Sm90TmaWarpSpecializedAdapterINS1H_15DefaultEpilogueIfSJ_SJ_NS1G_6thread17LinearCombinationIfLi1EffLNS1L_9ScaleType4KindE0ELNS_15FloatRoundStyleE2EfEENS1_15EpilogueDefaultEEEEEvvEEEEvNT_6ParamsE,(.L_x_129 - _ZN7cutlass13device_kernelINS_4gemm6kernel13GemmUniversalIN4cute5tupleIJiiiiEEENS1_10collective13CollectiveMmaINS1_34MainloopSm90TmaGmmaWarpSpecializedILi2ENS5_IJNS4_1CILi1EEENSA_ILi4EEESB_EEENS1_35KernelTmaWarpSpecializedCooperativeEEENS5_IJNSA_ILi128EEENSA_ILi64EEESG_EEEfNS5_IJlSB_lEEEfSJ_NS4_8TiledMMAINS4_8MMA_AtomIJNS4_4SM904GMMA29MMA_64x64x8_F32TF32TF32_SS_TNILNSN_7ScaleInE1ELSP_1EEEEEENS4_6LayoutINS5_IJNSA_ILi2EEESB_SB_EEENS5_IJSB_NSA_ILi0EEESV_EEEEENS5_IJNS4_10UnderscoreESY_SY_EEEEENS4_23SM90_TMA_LOAD_MULTICASTENS4_14ComposedLayoutINS4_7SwizzleILi3ELi4ELi3EEENS4_18smem_ptr_flag_bitsILi32EEENSS_INS5_IJNSA_ILi8EEENSA_ILi32EEEEEENS5_IJS18_SB_EEEEEEEvNS4_8identityENS4_13SM90_TMA_LOADES1C_vS1D_EENS_8epilogue10collective6detail29Sm90TmaWarpSpecializedAdapterINS1H_15DefaultEpilogueIfSJ_SJ_NS1G_6thread17LinearCombinationIfLi1EffLNS1L_9ScaleType4KindE0ELNS_15FloatRoundStyleE2EfEENS1_15EpilogueDefaultEEEEEvvEEEEvNT_6ParamsE)
        .other          _ZN7cutlass13device_kernelINS_4gemm6kernel13GemmUniversalIN4cute5tupleIJiiiiEEENS1_10collective13CollectiveMmaINS1_34MainloopSm90TmaGmmaWarpSpecializedILi2ENS5_IJNS4_1CILi1EEENSA_ILi4EEESB_EEENS1_35KernelTmaWarpSpecializedCooperativeEEENS5_IJNSA_ILi128EEENSA_ILi64EEESG_EEEfNS5_IJlSB_lEEEfSJ_NS4_8TiledMMAINS4_8MMA_AtomIJNS4_4SM904GMMA29MMA_64x64x8_F32TF32TF32_SS_TNILNSN_7ScaleInE1ELSP_1EEEEEENS4_6LayoutINS5_IJNSA_ILi2EEESB_SB_EEENS5_IJSB_NSA_ILi0EEESV_EEEEENS5_IJNS4_10UnderscoreESY_SY_EEEEENS4_23SM90_TMA_LOAD_MULTICASTENS4_14ComposedLayoutINS4_7SwizzleILi3ELi4ELi3EEENS4_18smem_ptr_flag_bitsILi32EEENSS_INS5_IJNSA_ILi8EEENSA_ILi32EEEEEENS5_IJS18_SB_EEEEEEEvNS4_8identityENS4_13SM90_TMA_LOADES1C_vS1D_EENS_8epilogue10collective6detail29Sm90TmaWarpSpecializedAdapterINS1H_15DefaultEpilogueIfSJ_SJ_NS1G_6thread17LinearCombinationIfLi1EffLNS1L_9ScaleType4KindE0ELNS_15FloatRoundStyleE2EfEENS1_15EpilogueDefaultEEEEEvvEEEEvNT_6ParamsE,@"STO_CUDA_ENTRY STV_DEFAULT"
_ZN7cutlass13device_kernelINS_4gemm6kernel13GemmUniversalIN4cute5tupleIJiiiiEEENS1_10collective13CollectiveMmaINS1_34MainloopSm90TmaGmmaWarpSpecializedILi2ENS5_IJNS4_1CILi1EEENSA_ILi4EEESB_EEENS1_35KernelTmaWarpSpecializedCooperativeEEENS5_IJNSA_ILi128EEENSA_ILi64EEESG_EEEfNS5_IJlSB_lEEEfSJ_NS4_8TiledMMAINS4_8MMA_AtomIJNS4_4SM904GMMA29MMA_64x64x8_F32TF32TF32_SS_TNILNSN_7ScaleInE1ELSP_1EEEEEENS4_6LayoutINS5_IJNSA_ILi2EEESB_SB_EEENS5_IJSB_NSA_ILi0EEESV_EEEEENS5_IJNS4_10UnderscoreESY_SY_EEEEENS4_23SM90_TMA_LOAD_MULTICASTENS4_14ComposedLayoutINS4_7SwizzleILi3ELi4ELi3EEENS4_18smem_ptr_flag_bitsILi32EEENSS_INS5_IJNSA_ILi8EEENSA_ILi32EEEEEENS5_IJS18_SB_EEEEEEEvNS4_8identityENS4_13SM90_TMA_LOADES1C_vS1D_EENS_8epilogue10collective6detail29Sm90TmaWarpSpecializedAdapterINS1H_15DefaultEpilogueIfSJ_SJ_NS1G_6thread17LinearCombinationIfLi1EffLNS1L_9ScaleType4KindE0ELNS_15FloatRoundStyleE2EfEENS1_15EpilogueDefaultEEEEEvvEEEEvNT_6ParamsE:
[----:B------:R-:W0:Y:S01]  /*0000*/  LDC R1, c[0x0][0x28] ;  /* 0x00000a00ff017b82 */ /* 0x000e220000000800 */
[----:B------:R-:W1:Y:S01]  /*0010*/  S2R R62, SR_TID.X ;  /* 0x00000000003e7919 */ /* 0x000e620000002100 */
[----:B------:R-:W-:Y:S01]  /*0020*/  ELECT P0, URZ, PT ;  /* 0x00000000003f782f */ /* 0x000fe20003800000 */
[----:B------:R-:W-:Y:S01]  /*0030*/  BSSY B0, `(.L_x_0) ;  /* 0x000000f000007945 */ /* 0x000fe20003800000 */
[--C-:B-1----:R-:W-:Y:S02]  /*0040*/  SHF.R.U32.HI R0, RZ, 0x5, R62.reuse ;  /* 0x00000005ff007819 */ /* 0x102fe4000001163e */
[----:B------:R-:W-:-:S03]  /*0050*/  SHF.R.U32.HI R6, RZ, 0x7, R62 ;  /* 0x00000007ff067819 */ /* 0x000fc6000001163e */
[----:B------:R-:W1:Y:S04]  /*0060*/  SHFL.IDX PT, R3, R0, RZ, 0x1f ;  /* 0x00001fff00037589 */ /* 0x000e6800000e0000 */
[----:B------:R2:W3:Y:S01]  /*0070*/  SHFL.IDX PT, R2, R6, RZ, 0x1f ;  /* 0x00001fff06027589 */ /* 0x0004e200000e0000 */
[----:B-1----:R-:W-:-:S13]  /*0080*/  ISETP.NE.OR P0, PT, R3, RZ, !P0 ;  /* 0x000000ff0300720c */ /* 0x002fda0004705670 */
[----:B0-23--:R-:W-:Y:S05]  /*0090*/  @P0 BRA `(.L_x_1) ;  /* 0x0000000000200947 */ /* 0x00dfea0003800000 */
[----:B------:R-:W-:Y:S02]  /*00a0*/  ULDC.64 UR4, c[0x0][0x198] ;  /* 0x0000660000047ab9 */ /* 0x000fe40000000a00 */
[----:B------:R-:W-:Y:S02]  /*00b0*/  UIADD3 UR6, UP0, UR4, 0xf0, URZ ;  /* 0x000000f004067890 */ /* 0x000fe4000ff1e03f */
[----:B------:R-:W-:Y:S02]  /*00c0*/  UIADD3 UR4, UP1, UR4, 0x1f0, URZ ;  /* 0x000001f004047890 */ /* 0x000fe4000ff3e03f */
[----:B------:R-:W-:Y:S02]  /*00d0*/  UIADD3.X UR7, URZ, UR5, URZ, UP0, !UPT ;  /* 0x000000053f077290 */ /* 0x000fe400087fe43f */
[----:B------:R-:W-:-:S07]  /*00e0*/  UIADD3.X UR5, URZ, UR5, URZ, UP1, !UPT ;  /* 0x000000053f057290 */ /* 0x000fce0008ffe43f */
[----:B------:R0:W-:Y:S02]  /*00f0*/  UTMACCTL.PF [UR6] ;  /* 0x00000000060079b9 */ /* 0x0001e40008040000 */
[----:B------:R0:W-:Y:S02]  /*0100*/  UTMACCTL.PF [UR4] ;  /* 0x00000000040079b9 */ /* 0x0001e40008040000 */
[----:B0-----:R-:W-:Y:S01]  /*0110*/  NOP ;  /* 0x0000000000007918 */ /* 0x001fe20000000000 */
.L_x_1:
[----:B------:R-:W-:Y:S05]  /*0120*/  BSYNC B0 ;  /* 0x0000000000007941 */ /* 0x000fea0003800000 */
.L_x_0:
[----:B------:R-:W0:Y:S02]  /*0130*/  SHFL.IDX PT, R5, R0, RZ, 0x1f ;  /* 0x00001fff00057589 */ /* 0x000e2400000e0000 */
[----:B0-----:R-:W-:-:S13]  /*0140*/  ISETP.NE.AND P0, PT, R5, RZ, PT ;  /* 0x000000ff0500720c */ /* 0x001fda0003f05270 */
[----:B------:R-:W-:Y:S05]  /*0150*/  @P0 BRA `(.L_x_2) ;  /* 0x0000000000480947 */ /* 0x000fea0003800000 */
[----:B------:R-:W0:Y:S01]  /*0160*/  S2UR UR8, SR_CgaCtaId ;  /* 0x00000000000879c3 */ /* 0x000e220000008800 */
[----:B------:R-:W-:Y:S01]  /*0170*/  UMOV UR4, 0x400 ;  /* 0x0000040000047882 */ /* 0x000fe20000000000 */
[----:B------:R-:W-:Y:S01]  /*0180*/  UMOV UR5, 0x1 ;  /* 0x0000000100057882 */ /* 0x000fe20000000000 */
[----:B------:R-:W-:Y:S01]  /*0190*/  UMOV UR6, 0x8 ;  /* 0x0000000800067882 */ /* 0x000fe20000000000 */
[----:B------:R-:W-:Y:S01]  /*01a0*/  ELECT P0, URZ, PT ;  /* 0x00000000003f782f */ /* 0x000fe20003800000 */
[----:B------:R-:W-:-:S04]  /*01b0*/  UIADD3 UR6, -UR6, 0x100000, URZ ;  /* 0x0010000006067890 */ /* 0x000fc8000fffe13f */
[----:B------:R-:W-:Y:S02]  /*01c0*/  USHF.L.U32 UR7, UR6, 0xb, URZ ;  /* 0x0000000b06077899 */ /* 0x000fe4000800063f */
[----:B------:R-:W-:Y:S02]  /*01d0*/  USHF.L.U32 UR6, UR6, 0x1, URZ ;  /* 0x0000000106067899 */ /* 0x000fe4000800063f */
[----:B0-----:R-:W-:Y:S02]  /*01e0*/  ULEA UR8, UR8, UR4, 0x18 ;  /* 0x0000000408087291 */ /* 0x001fe4000f8ec03f */
[----:B------:R-:W-:-:S04]  /*01f0*/  UIADD3 UR4, -UR5, 0x100000, URZ ;  /* 0x0010000005047890 */ /* 0x000fc8000fffe13f */
[----:B------:R-:W-:Y:S02]  /*0200*/  USHF.L.U32 UR5, UR4, 0xb, URZ ;  /* 0x0000000b04057899 */ /* 0x000fe4000800063f */
[----:B------:R-:W-:Y:S01]  /*0210*/  USHF.L.U32 UR4, UR4, 0x1, URZ ;  /* 0x0000000104047899 */ /* 0x000fe2000800063f */
[----:B------:R-:W0:Y:S11]  /*0220*/  FENCE.VIEW.ASYNC.S ;  /* 0x00000000000073c6 */ /* 0x000e360000000000 */
[----:B0-----:R0:W1:Y:S01]  /*0230*/  SYNCS.EXCH.64 URZ, [UR8], UR4 ;  /* 0x00000004083f75b2 */ /* 0x0010620008000100 */
[----:B------:R0:W2:Y:S01]  /*0240*/  SYNCS.EXCH.64 URZ, [UR8+0x10], UR6 ;  /* 0x00001006083f75b2 */ /* 0x0000a20008000100 */
[----:B------:R0:W3:Y:S01]  /*0250*/  SYNCS.EXCH.64 URZ, [UR8+0x8], UR4 ;  /* 0x00000804083f75b2 */ /* 0x0000e20008000100 */
[----:B------:R0:W4:Y:S01]  /*0260*/  SYNCS.EXCH.64 URZ, [UR8+0x18], UR6 ;  /* 0x00001806083f75b2 */ /* 0x0001220008000100 */
[----:B------:R-:W-:Y:S01]  /*0270*/  NOP ;  /* 0x0000000000007918 */ /* 0x000fe20000000000 */
.L_x_2:
[----:B------:R-:W-:Y:S01]  /*0280*/  SHF.R.S32.HI R7, RZ, 0x1f, R62 ;  /* 0x0000001fff077819 */ /* 0x000fe2000001143e */
[----:B------:R-:W5:Y:S01]  /*0290*/  SHFL.IDX PT, R0, R0, RZ, 0x1f ;  /* 0x00001fff00007589 */ /* 0x000f6200000e0000 */
[----:B0-----:R-:W0:Y:S01]  /*02a0*/  S2UR UR8, SR_CTAID.X ;  /* 0x00000000000879c3 */ /* 0x001e220000002500 */
[----:B------:R-:W-:Y:S02]  /*02b0*/  ELECT P0, URZ, PT ;  /* 0x00000000003f782f */ /* 0x000fe40003800000 */
[----:B------:R-:W-:Y:S01]  /*02c0*/  LEA.HI R7, R7, R62, RZ, 0x7 ;  /* 0x0000003e07077211 */ /* 0x000fe200078f38ff */
[----:B------:R-:W1:Y:S01]  /*02d0*/  S2R R4, SR_CTAID.Y ;  /* 0x0000000000047919 */ /* 0x000e620000002600 */
[----:B------:R-:W-:Y:S01]  /*02e0*/  ULDC UR4, c[0x0][0x154] ;  /* 0x0000550000047ab9 */ /* 0x000fe20000000800 */
[----:B------:R-:W-:Y:S01]  /*02f0*/  NOP ;  /* 0x0000000000007918 */ /* 0x000fe20000000000 */
[----:B------:R-:W-:Y:S01]  /*0300*/  LOP3.LUT R7, R7, 0xffffff80, RZ, 0xc0, !PT ;  /* 0xffffff8007077812 */ /* 0x000fe200078ec0ff */
[----:B------:R-:W-:Y:S01]  /*0310*/  NOP ;  /* 0x0000000000007918 */ /* 0x000fe20000000000 */
[----:B------:R-:W2:Y:S03]  /*0320*/  LDC R14, c[0x0][0x140] ;  /* 0x00005000ff0e7b82 */ /* 0x000ea60000000800 */
[----:B------:R-:W-:-:S05]  /*0330*/  IMAD.IADD R7, R62, 0x1, -R7 ;  /* 0x000000013e077824 */ /* 0x000fca00078e0a07 */
[----:B------:R-:W-:Y:S01]  /*0340*/  SHF.R.S32.HI R8, RZ, 0x1f, R7 ;  /* 0x0000001fff087819 */ /* 0x000fe20000011407 */
[----:B------:R-:W3:Y:S01]  /*0350*/  LDC R12, c[0x0][0x144] ;  /* 0x00005100ff0c7b82 */ /* 0x000ee20000000800 */
[----:B------:R-:W-:Y:S02]  /*0360*/  LOP3.LUT P2, RZ, R7, 0x7, RZ, 0xc0, !PT ;  /* 0x0000000707ff7812 */ /* 0x000fe4000784c0ff */
[----:B------:R-:W-:Y:S02]  /*0370*/  LEA.HI R8, R8, R7, RZ, 0x3 ;  /* 0x0000000708087211 */ /* 0x000fe400078f18ff */
[----:B-----5:R-:W-:Y:S02]  /*0380*/  ISETP.NE.OR P0, PT, R0, RZ, !P0 ;  /* 0x000000ff0000720c */ /* 0x020fe40004705670 */
[--C-:B------:R-:W-:Y:S02]  /*0390*/  SHF.R.S32.HI R0, RZ, 0x3, R8.reuse ;  /* 0x00000003ff007819 */ /* 0x100fe40000011408 */
[----:B------:R-:W-:-:S02]  /*03a0*/  SHF.R.S32.HI R9, RZ, 0x1f, R8 ;  /* 0x0000001fff097819 */ /* 0x000fc40000011408 */
[----:B------:R-:W-:Y:S02]  /*03b0*/  SHF.R.S32.HI R8, RZ, 0x1f, R5 ;  /* 0x0000001fff087819 */ /* 0x000fe40000011405 */
[----:B------:R-:W-:Y:S02]  /*03c0*/  LEA.HI R9, R9, R0, RZ, 0x2 ;  /* 0x0000000009097211 */ /* 0x000fe400078f10ff */
[----:B------:R-:W-:Y:S02]  /*03d0*/  LEA.HI R8, R8, R5, RZ, 0x2 ;  /* 0x0000000508087211 */ /* 0x000fe400078f10ff */
[----:B-1----:R-:W-:Y:S01]  /*03e0*/  I2FP.F32.U32 R11, R4 ;  /* 0x00000004000b7245 */ /* 0x002fe20000201000 */
[----:B------:R-:W-:Y:S01]  /*03f0*/  VOTEU.ALL UP0, P0 ;  /* 0x00000000003f7886 */ /* 0x000fe20000000000 */
[----:B------:R-:W-:Y:S01]  /*0400*/  LOP3.LUT R10, R8, 0x3ffffffc, RZ, 0xc0, !PT ;  /* 0x3ffffffc080a7812 */ /* 0x000fe200078ec0ff */
[----:B------:R-:W-:Y:S01]  /*0410*/  VOTEU.ALL UP1, P0 ;  /* 0x00000000003f7886 */ /* 0x000fe20000020000 */
[----:B------:R-:W-:Y:S01]  /*0420*/  LOP3.LUT R9, R9, 0xfffffffc, RZ, 0xc0, !PT ;  /* 0xfffffffc09097812 */ /* 0x000fe200078ec0ff */
[----:B------:R-:W-:Y:S01]  /*0430*/  FMUL R13, R11, UR4 ;  /* 0x000000040b0d7c20 */ /* 0x000fe20008400000 */
[----:B------:R-:W1:Y:S01]  /*0440*/  @!UP0 S2UR UR7, SR_CgaCtaId ;  /* 0x00000000000789c3 */ /* 0x000e620000008800 */
[----:B------:R-:W-:Y:S01]  /*0450*/  IMAD.IADD R11, R5, 0x1, -R10 ;  /* 0x00000001050b7824 */ /* 0x000fe200078e0a0a */
[----:B0-----:R-:W-:Y:S01]  /*0460*/  I2FP.F32.U32 R10, UR8 ;  /* 0x00000008000a7c45 */ /* 0x001fe20008201000 */
[----:B------:R-:W-:Y:S01]  /*0470*/  IMAD.IADD R8, R0, 0x1, -R9 ;  /* 0x0000000100087824 */ /* 0x000fe200078e0a09 */
[----:B------:R-:W-:Y:S01]  /*0480*/  ULDC UR4, c[0x0][0x150] ;  /* 0x0000540000047ab9 */ /* 0x000fe20000000800 */
[----:B------:R-:W0:Y:S01]  /*0490*/  F2I.U32.TRUNC.NTZ R13, R13 ;  /* 0x0000000d000d7305 */ /* 0x000e22000020f000 */
[----:B------:R-:W-:Y:S01]  /*04a0*/  SHF.R.S32.HI R0, RZ, 0x1f, R3 ;  /* 0x0000001fff007819 */ /* 0x000fe20000011403 */
[----:B------:R-:W-:Y:S01]  /*04b0*/  FMUL R10, R10, UR4 ;  /* 0x000000040a0a7c20 */ /* 0x000fe20008400000 */
[----:B------:R-:W5:Y:S01]  /*04c0*/  LDC R9, c[0x0][0x148] ;  /* 0x00005200ff097b82 */ /* 0x000f620000000800 */
[----:B------:R-:W-:Y:S01]  /*04d0*/  IMAD R8, R11, 0x4, R8 ;  /* 0x000000040b087824 */ /* 0x000fe200078e0208 */
[----:B------:R-:W-:Y:S01]  /*04e0*/  LEA.HI R0, R0, R3, RZ, 0x2 ;  /* 0x0000000300007211 */ /* 0x000fe200078f10ff */
[----:B------:R-:W-:Y:S01]  /*04f0*/  UMOV UR4, 0x20 ;  /* 0x0000002000047882 */ /* 0x000fe20000000000 */
[----:B------:R-:W-:Y:S01]  /*0500*/  @!UP0 UMOV UR6, 0x400 ;  /* 0x0000040000068882 */ /* 0x000fe20000000000 */
[----:B------:R-:W4:Y:S01]  /*0510*/  F2I.U32.TRUNC.NTZ R10, R10 ;  /* 0x0000000a000a7305 */ /* 0x000f22000020f000 */
[----:B------:R-:W-:Y:S01]  /*0520*/  LOP3.LUT R0, R0, 0xfffffffc, RZ, 0xc0, !PT ;  /* 0xfffffffc00007812 */ /* 0x000fe200078ec0ff */
[----:B------:R-:W-:Y:S01]  /*0530*/  IMAD.SHL.U32 R19, R8, 0x4, RZ ;  /* 0x0000000408137824 */ /* 0x000fe200078e00ff */
[----:B------:R-:W-:-:S04]  /*0540*/  @!UP0 UIADD3 UR4, -UR4, 0x100000, URZ ;  /* 0x0010000004048890 */ /* 0x000fc8000fffe13f */
[----:B------:R-:W-:Y:S02]  /*0550*/  @!UP0 USHF.L.U32 UR5, UR4, 0xb, URZ ;  /* 0x0000000b04058899 */ /* 0x000fe4000800063f */
[----:B------:R-:W-:Y:S01]  /*0560*/  @!UP0 USHF.L.U32 UR4, UR4, 0x1, URZ ;  /* 0x0000000104048899 */ /* 0x000fe2000800063f */
[----:B--2---:R-:W-:Y:S01]  /*0570*/  ISETP.EQ.U32.AND P3, PT, R14, 0x1, PT ;  /* 0x000000010e00780c */ /* 0x004fe20003f62070 */
[----:B------:R-:W-:Y:S01]  /*0580*/  IMAD.IADD R3, R3, 0x1, -R0 ;  /* 0x0000000103037824 */ /* 0x000fe200078e0a00 */
[----:B------:R-:W-:Y:S01]  /*0590*/  LOP3.LUT R19, R8, 0xc, R19, 0x78, !PT ;  /* 0x0000000c08137812 */ /* 0x000fe200078e7813 */
[----:B0-----:R-:W-:Y:S02]  /*05a0*/  IMAD.MOV R22, RZ, RZ, -R13 ;  /* 0x000000ffff167224 */ /* 0x001fe400078e0a0d */
[----:B------:R-:W-:Y:S01]  /*05b0*/  VIADD R8, R2, 0xffffffff ;  /* 0xffffffff02087836 */ /* 0x000fe20000000000 */
[----:B-1----:R-:W-:Y:S01]  /*05c0*/  @!UP0 ULEA UR6, UR7, UR6, 0x18 ;  /* 0x0000000607068291 */ /* 0x002fe2000f8ec03f */
[----:B------:R-:W-:Y:S01]  /*05d0*/  ISETP.NE.AND P1, PT, R3, 0x3, PT ;  /* 0x000000030300780c */ /* 0x000fe20003f25270 */
[----:B------:R-:W-:Y:S01]  /*05e0*/  VOTEU.ALL UP0, P0 ;  /* 0x00000000003f7886 */ /* 0x000fe20000000000 */
[----:B------:R-:W-:Y:S01]  /*05f0*/  ISETP.LT.U32.AND P0, PT, R19, 0x4, !P2 ;  /* 0x000000041300780c */ /* 0x000fe20005701070 */
[----:B----4-:R-:W-:Y:S01]  /*0600*/  IMAD.MOV R7, RZ, RZ, -R10 ;  /* 0x000000ffff077224 */ /* 0x010fe200078e0a0a */
[----:B------:R-:W-:-:S02]  /*0610*/  ISETP.EQ.OR P1, PT, R3, RZ, !P1 ;  /* 0x000000ff0300720c */ /* 0x000fc40004f22670 */
[----:B------:R-:W-:Y:S01]  /*0620*/  ISETP.GE.U32.AND P5, PT, R8, 0x2, PT ;  /* 0x000000020800780c */ /* 0x000fe20003fa6070 */
[----:B-----5:R-:W-:Y:S01]  /*0630*/  IMAD R0, R9, R22, R4 ;  /* 0x0000001609007224 */ /* 0x020fe200078e0204 */
[----:B------:R-:W-:Y:S01]  /*0640*/  ISETP.EQ.AND P1, PT, R2, RZ, P1 ;  /* 0x000000ff0200720c */ /* 0x000fe20000f22270 */
[----:B---3--:R-:W-:Y:S01]  /*0650*/  IMAD R7, R12, R7, UR8 ;  /* 0x000000080c077e24 */ /* 0x008fe2000f8e0207 */
[----:B------:R-:W-:Y:S01]  /*0660*/  ISETP.NE.AND P2, PT, R2, RZ, PT ;  /* 0x000000ff0200720c */ /* 0x000fe20003f45270 */
[----:B------:R-:W0:Y:S02]  /*0670*/  FENCE.VIEW.ASYNC.S ;  /* 0x00000000000073c6 */ /* 0x000e240000000000 */
[----:B0-----:R0:W1:Y:S01]  /*0680*/  @!UP0 SYNCS.EXCH.64 URZ, [UR6+0x30], UR4 ;  /* 0x00003004063f85b2 */ /* 0x0010620008000100 */
[----:B------:R-:W-:Y:S02]  /*0690*/  ISETP.NE.AND P4, PT, R0, R19, PT ;  /* 0x000000130000720c */ /* 0x000fe40003f85270 */
[----:B------:R-:W-:-:S02]  /*06a0*/  SEL R18, RZ, 0x1, !P1 ;  /* 0x00000001ff127807 */ /* 0x000fc40004800000 */
[----:B------:R-:W-:Y:S02]  /*06b0*/  ISETP.EQ.OR P4, PT, R7, RZ, !P4 ;  /* 0x000000ff0700720c */ /* 0x000fe40006782670 */
[----:B------:R-:W-:Y:S02]  /*06c0*/  LOP3.LUT R0, R62, 0x7f, RZ, 0xc0, !PT ;  /* 0x0000007f3e007812 */ /* 0x000fe400078ec0ff */
[----:B------:R-:W-:Y:S02]  /*06d0*/  PLOP3.LUT P0, PT, P0, P4, PT, 0x80, 0x0 ;  /* 0x000000000000781c */ /* 0x000fe40000709070 */
[----:B------:R-:W-:Y:S02]  /*06e0*/  SEL R18, R18, 0x2, P5 ;  /* 0x0000000212127807 */ /* 0x000fe40002800000 */
[----:B------:R-:W-:Y:S01]  /*06f0*/  P2R R68, PR, RZ, 0x1 ;  /* 0x00000001ff447803 */ /* 0x000fe20000000000 */
[----:B------:R0:W2:Y:S01]  /*0700*/  @!UP1 SYNCS.EXCH.64 URZ, [UR6+0x38], UR4 ;  /* 0x00003804063f95b2 */ /* 0x0000a20008000100 */
[----:B------:R-:W-:Y:S01]  /*0710*/  NOP ;  /* 0x0000000000007918 */ /* 0x000fe20000000000 */
[----:B------:R-:W-:Y:S06]  /*0720*/  @!P3 BRA `(.L_x_3) ;  /* 0x000000000008b947 */ /* 0x000fec0003800000 */
[----:B-12---:R-:W-:Y:S01]  /*0730*/  UCGABAR_ARV ;  /* 0x00000000000079c7 */ /* 0x006fe20008000000 */
[----:B------:R-:W-:Y:S05]  /*0740*/  BRA `(.L_x_4) ;  /* 0x0000000000047947 */ /* 0x000fea0003800000 */
.L_x_3:
[----:B-12---:R-:W-:Y:S01]  /*0750*/  NOP ;  /* 0x0000000000007918 */ /* 0x006fe20000000000 */
.L_x_4:
[----:B------:R-:W1:Y:S01]  /*0760*/  LDC R2, c[0x0][0x65c] ;  /* 0x00019700ff027b82 */ /* 0x000e620000000800 */
[----:B------:R-:W-:Y:S02]  /*0770*/  IMAD.U32 R10, RZ, RZ, UR8 ;  /* 0x00000008ff0a7e24 */ /* 0x000fe4000f8e00ff */
[----:B------:R-:W-:Y:S01]  /*0780*/  IMAD.MOV.U32 R11, RZ, RZ, RZ ;  /* 0x000000ffff0b7224 */ /* 0x000fe200078e00ff */
[----:B-1----:R-:W-:-:S04]  /*0790*/  ISETP.NE.AND P1, PT, R2, 0x1, PT ;  /* 0x000000010200780c */ /* 0x002fc80003f25270 */
[----:B------:R-:W-:-:S09]  /*07a0*/  P2R R5, PR, RZ, 0x2 ;  /* 0x00000002ff057803 */ /* 0x000fd20000000000 */
[----:B------:R-:W1:Y:S01]  /*07b0*/  @P1 LDC R17, c[0x0][0x10] ;  /* 0x00000400ff111b82 */ /* 0x000e620000000800 */
[----:B------:R-:W-:Y:S02]  /*07c0*/  @P1 IMAD.MOV.U32 R5, RZ, RZ, RZ ;  /* 0x000000ffff051224 */ /* 0x000fe400078e00ff */
[----:B------:R-:W-:-:S05]  /*07d0*/  @P1 IMAD.MOV.U32 R15, RZ, RZ, RZ ;  /* 0x000000ffff0f1224 */ /* 0x000fca00078e00ff */
[----:B------:R-:W2:Y:S01]  /*07e0*/  @!P1 LDC R13, c[0x0][0xc] ;  /* 0x00000300ff0d9b82 */ /* 0x000ea20000000800 */
[----:B0-----:R-:W-:Y:S01]  /*07f0*/  ULDC UR4, c[0x0][0xc] ;  /* 0x0000030000047ab9 */ /* 0x001fe20000000800 */
[----:B------:R-:W-:Y:S01]  /*0800*/  ULDC UR5, c[0x0][0x10] ;  /* 0x0000040000057ab9 */ /* 0x000fe20000000800 */
[----:B------:R-:W-:Y:S01]  /*0810*/  ULDC UR6, c[0x0][0x14] ;  /* 0x0000050000067ab9 */ /* 0x000fe20000000800 */
[----:B------:R-:W-:-:S04]  /*0820*/  UIMAD.WIDE.U32 UR4, UR4, UR5, URZ ;  /* 0x00000005040472a5 */ /* 0x000fc8000f8e003f */
[----:B------:R-:W-:Y:S02]  /*0830*/  UIMAD.WIDE.U32 UR38, UR4, UR6, URZ ;  /* 0x00000006042672a5 */ /* 0x000fe4000f8e003f */
[----:B------:R-:W-:-:S04]  /*0840*/  UIMAD UR37, UR5, UR6, URZ ;  /* 0x00000006052572a4 */ /* 0x000fc8000f8e023f */
[----:B------:R-:W-:Y:S01]  /*0850*/  UIADD3 UR37, UR39, UR37, URZ ;  /* 0x0000002527257290 */ /* 0x000fe2000fffe03f */
[----:B-1----:R-:W-:-:S04]  /*0860*/  @P1 IMAD.WIDE.U32 R16, R17, UR8, R4 ;  /* 0x0000000811101c25 */ /* 0x002fc8000f8e0004 */
[----:B------:R-:W-:Y:S02]  /*0870*/  @P1 IMAD.IADD R17, R17, 0x1, R15 ;  /* 0x0000000111111824 */ /* 0x000fe400078e020f */
[----:B--2---:R-:W-:-:S04]  /*0880*/  @!P1 IMAD.WIDE.U32 R10, R4, R13, R10 ;  /* 0x0000000d040a9225 */ /* 0x004fc800078e000a */
[----:B------:R-:W-:Y:S02]  /*0890*/  @!P1 IMAD.MOV.U32 R16, RZ, RZ, R10 ;  /* 0x000000ffff109224 */ /* 0x000fe400078e000a */
[----:B------:R-:W-:Y:S01]  /*08a0*/  @!P1 IMAD.MOV.U32 R17, RZ, RZ, R11 ;  /* 0x000000ffff119224 */ /* 0x000fe200078e000b */
[----:B------:R-:W-:Y:S06]  /*08b0*/  @!P3 BRA `(.L_x_5) ;  /* 0x00000000000cb947 */ /* 0x000fec0003800000 */
[----:B------:R-:W-:Y:S01]  /*08c0*/  UCGABAR_WAIT ;  /* 0x0000000000007dc7 */ /* 0x000fe20008000000 */
[----:B------:R-:W-:Y:S01]  /*08d0*/  CCTL.IVALL ;  /* 0x00000000ff00798f */ /* 0x000fe20002000000 */
[----:B------:R-:W-:Y:S05]  /*08e0*/  BRA `(.L_x_6) ;  /* 0x0000000000047947 */ /* 0x000fea0003800000 */
.L_x_5:
[----:B------:R-:W-:Y:S06]  /*08f0*/  BAR.SYNC.DEFER_BLOCKING 0x0 ;  /* 0x0000000000007b1d */ /* 0x000fec0000010000 */
.L_x_6:
[----:B------:R-:W-:Y:S05]  /*0900*/  @!P2 BRA `(.L_x_7) ;  /* 0x000000440010a947 */ /* 0x000fea0003800000 */
[----:B------:R-:W-:-:S13]  /*0910*/  ISETP.GT.U32.AND P0, PT, R8, 0x1, PT ;  /* 0x000000010800780c */ /* 0x000fda0003f04070 */
[----:B------:R-:W-:Y:S05]  /*0920*/  @P0 EXIT ;  /* 0x000000000000094d */ /* 0x000fea0003800000 */
[----:B------:R-:W-:Y:S01]  /*0930*/  ULDC.64 UR4, c[0x0][0x650] ;  /* 0x0001940000047ab9 */ /* 0x000fe20000000a00 */
[----:B------:R-:W-:Y:S01]  /*0940*/  PRMT R3, RZ, 0x7610, R3 ;  /* 0x00007610ff037816 */ /* 0x000fe20000000003 */
[----:B------:R-:W-:Y:S01]  /*0950*/  IMAD.MOV.U32 R71, RZ, RZ, -0x1 ;  /* 0xffffffffff477424 */ /* 0x000fe200078e00ff */
[----:B------:R-:W-:Y:S01]  /*0960*/  ISETP.GE.U32.AND P0, PT, R16, UR4, PT ;  /* 0x0000000410007c0c */ /* 0x000fe2000bf06070 */
[----:B------:R-:W-:Y:S02]  /*0970*/  IMAD.MOV.U32 R70, RZ, RZ, -0x1 ;  /* 0xffffffffff467424 */ /* 0x000fe400078e00ff */
[----:B------:R-:W-:Y:S01]  /*0980*/  IMAD.MOV.U32 R67, RZ, RZ, -0x1 ;  /* 0xffffffffff437424 */ /* 0x000fe200078e00ff */
[----:B------:R-:W-:-:S13]  /*0990*/  ISETP.GE.U32.AND.EX P0, PT, R17, UR5, PT, P0 ;  /* 0x0000000511007c0c */ /* 0x000fda000bf06100 */
[----:B------:R-:W-:Y:S05]  /*09a0*/  @P0 BRA `(.L_x_8) ;  /* 0x0000000400280947 */ /* 0x000fea0003800000 */
[----:B------:R-:W0:Y:S01]  /*09b0*/  LDC.64 R24, c[0x0][0x628] ;  /* 0x00018a00ff187b82 */ /* 0x000e220000000a00 */
[----:B------:R-:W-:Y:S02]  /*09c0*/  IMAD.MOV.U32 R10, RZ, RZ, R16 ;  /* 0x000000ffff0a7224 */ /* 0x000fe400078e0010 */
[----:B------:R-:W-:-:S05]  /*09d0*/  IMAD.MOV.U32 R11, RZ, RZ, R17 ;  /* 0x000000ffff0b7224 */ /* 0x000fca00078e0011 */
[----:B------:R-:W1:Y:S08]  /*09e0*/  LDC R8, c[0x0][0x630] ;  /* 0x00018c00ff087b82 */ /* 0x000e700000000800 */
[----:B------:R-:W2:Y:S01]  /*09f0*/  LDC.64 R26, c[0x0][0x620] ;  /* 0x00018800ff1a7b82 */ /* 0x000ea20000000a00 */
[----:B0-----:R-:W-:-:S04]  /*0a00*/  ISETP.NE.U32.AND P0, PT, R24, RZ, PT ;  /* 0x000000ff1800720c */ /* 0x001fc80003f05070 */
[----:B------:R-:W-:-:S13]  /*0a10*/  ISETP.NE.AND.EX P0, PT, R25, RZ, PT, P0 ;  /* 0x000000ff1900720c */ /* 0x000fda0003f05300 */
[----:B-12---:R-:W-:Y:S05]  /*0a20*/  @!P0 BRA `(.L_x_9) ;  /* 0x0000000000288947 */ /* 0x006fea0003800000 */
[----:B------:R-:W0:Y:S02]  /*0a30*/  LDC R3, c[0x0][0x634] ;  /* 0x00018d00ff037b82 */ /* 0x000e240000000800 */
[----:B0-----:R-:W-:-:S05]  /*0a40*/  IADD3 R3, P0, R16, R3, RZ ;  /* 0x0000000310037210 */ /* 0x001fca0007f1e0ff */
[----:B------:R-:W-:-:S04]  /*0a50*/  IMAD.X R21, RZ, RZ, R17, P0 ;  /* 0x000000ffff157224 */ /* 0x000fc800000e0611 */
[----:B------:R-:W-:-:S04]  /*0a60*/  IMAD.WIDE.U32 R10, R21, R24, RZ ;  /* 0x00000018150a7225 */ /* 0x000fc800078e00ff */
[----:B------:R-:W-:-:S04]  /*0a70*/  IMAD.WIDE.U32 R12, P0, R3, R25, R10 ;  /* 0x00000019030c7225 */ /* 0x000fc8000780000a */
[----:B------:R-:W-:-:S04]  /*0a80*/  IMAD.WIDE.U32 R10, R3, R24, RZ ;  /* 0x00000018030a7225 */ /* 0x000fc800078e00ff */
[----:B------:R-:W-:Y:S01]  /*0a90*/  IMAD.X R15, RZ, RZ, RZ, P0 ;  /* 0x000000ffff0f7224 */ /* 0x000fe200000e06ff */
[----:B------:R-:W-:Y:S01]  /*0aa0*/  IADD3 RZ, P0, R11, R12, RZ ;  /* 0x0000000c0bff7210 */ /* 0x000fe20007f1e0ff */
[----:B------:R-:W-:-:S04]  /*0ab0*/  IMAD.MOV.U32 R14, RZ, RZ, R13 ;  /* 0x000000ffff0e7224 */ /* 0x000fc800078e000d */
[----:B------:R-:W-:-:S08]  /*0ac0*/  IMAD.WIDE.U32.X R10, R21, R25, R14, P0 ;  /* 0x00000019150a7225 */ /* 0x000fd000000e040e */
.L_x_9:
[----:B------:R-:W0:Y:S01]  /*0ad0*/  LDC.64 R30, c[0x0][0x640] ;  /* 0x00019000ff1e7b82 */ /* 0x000e220000000a00 */
[--C-:B------:R-:W-:Y:S01]  /*0ae0*/  SHF.R.U64 R67, R10, R8, R11.reuse ;  /* 0x000000080a437219 */ /* 0x100fe2000000120b */
[----:B------:R-:W-:Y:S01]  /*0af0*/  IMAD R22, R9, R22, R4 ;  /* 0x0000001609167224 */ /* 0x000fe200078e0204 */
[----:B------:R-:W-:Y:S01]  /*0b00*/  SHF.R.U32.HI R3, RZ, R8, R11 ;  /* 0x00000008ff037219 */ /* 0x000fe2000001160b */
[----:B------:R-:W-:Y:S01]  /*0b10*/  IMAD.MOV.U32 R23, RZ, RZ, 0x1 ;  /* 0x00000001ff177424 */ /* 0x000fe200078e00ff */
[----:B------:R-:W-:-:S03]  /*0b20*/  IADD3 R5, P0, RZ, -R67, RZ ;  /* 0x80000043ff057210 */ /* 0x000fc60007f1e0ff */
[----:B------:R-:W1:Y:S02]  /*0b30*/  LDC R12, c[0x0][0x618] ;  /* 0x00018600ff0c7b82 */ /* 0x000e640000000800 */
[----:B------:R-:W-:Y:S02]  /*0b40*/  IMAD.X R3, RZ, RZ, ~R3, P0 ;  /* 0x000000ffff037224 */ /* 0x000fe400000e0e03 */
[----:B------:R-:W-:-:S04]  /*0b50*/  IMAD.WIDE.U32 R10, R5, R26, R16 ;  /* 0x0000001a050a7225 */ /* 0x000fc800078e0010 */
[----:B------:R-:W2:Y:S01]  /*0b60*/  LDC R20, c[0x0][0x608] ;  /* 0x00018200ff147b82 */ /* 0x000ea20000000800 */
[----:B------:R-:W-:Y:S02]  /*0b70*/  IMAD R8, R3, R26, RZ ;  /* 0x0000001a03087224 */ /* 0x000fe400078e02ff */
[----:B------:R-:W-:Y:S02]  /*0b80*/  IMAD.MOV.U32 R3, RZ, RZ, -0x1 ;  /* 0xffffffffff037424 */ /* 0x000fe400078e00ff */
[----:B------:R-:W-:-:S03]  /*0b90*/  IMAD R5, R5, R27, R8 ;  /* 0x0000001b05057224 */ /* 0x000fc600078e0208 */
[----:B------:R-:W3:Y:S01]  /*0ba0*/  LDC R28, c[0x0][0x658] ;  /* 0x00019600ff1c7b82 */ /* 0x000ee20000000800 */
[----:B------:R-:W-:Y:S01]  /*0bb0*/  IMAD.IADD R5, R11, 0x1, R5 ;  /* 0x000000010b057824 */ /* 0x000fe200078e0205 */
[----:B0-----:R-:W-:-:S04]  /*0bc0*/  ISETP.NE.U32.AND P0, PT, R30, RZ, PT ;  /* 0x000000ff1e00720c */ /* 0x001fc80003f05070 */
[----:B------:R-:W-:Y:S02]  /*0bd0*/  ISETP.NE.AND.EX P0, PT, R31, RZ, PT, P0 ;  /* 0x000000ff1f00720c */ /* 0x000fe40003f05300 */
[----:B------:R-:W0:Y:S01]  /*0be0*/  LDC R24, c[0x0][0x600] ;  /* 0x00018000ff187b82 */ /* 0x000e220000000800 */
[-CC-:B-1----:R-:W-:Y:S02]  /*0bf0*/  SHF.R.U64 R14, R10, R12.reuse, R5.reuse ;  /* 0x0000000c0a0e7219 */ /* 0x182fe40000001205 */
[----:B------:R-:W-:-:S05]  /*0c00*/  SHF.R.U32.HI R5, RZ, R12, R5 ;  /* 0x0000000cff057219 */ /* 0x000fca0000011605 */
[----:B------:R-:W1:Y:S01]  /*0c10*/  LDC R15, c[0x0][0x648] ;  /* 0x00019200ff0f7b82 */ /* 0x000e620000000800 */
[-CC-:B--2---:R-:W-:Y:S02]  /*0c20*/  SHF.R.U64 R27, R14, R20.reuse, R5.reuse ;  /* 0x000000140e1b7219 */ /* 0x184fe40000001205 */
[----:B------:R-:W-:-:S05]  /*0c30*/  SHF.R.U32.HI R5, RZ, R20, R5 ;  /* 0x00000014ff057219 */ /* 0x000fca0000011605 */
[----:B------:R-:W2:Y:S01]  /*0c40*/  LDC R21, c[0x0][0x638] ;  /* 0x00018e00ff157b82 */ /* 0x000ea20000000800 */
[-CC-:B---3--:R-:W-:Y:S02]  /*0c50*/  SHF.R.U64 R20, R27, R28.reuse, R5.reuse ;  /* 0x0000001c1b147219 */ /* 0x188fe40000001205 */
[-C--:B------:R-:W-:Y:S02]  /*0c60*/  SHF.L.U32 R3, R3, R28.reuse, RZ ;  /* 0x0000001c03037219 */ /* 0x080fe400000006ff */
[----:B------:R-:W-:Y:S01]  /*0c70*/  SHF.R.U32.HI R5, RZ, R28, R5 ;  /* 0x0000001cff057219 */ /* 0x000fe20000011605 */
[----:B------:R-:W-:Y:S01]  /*0c80*/  IMAD.MOV.U32 R4, RZ, RZ, R20 ;  /* 0x000000ffff047224 */ /* 0x000fe200078e0014 */
[----:B------:R-:W-:Y:S01]  /*0c90*/  LOP3.LUT R12, RZ, R3, RZ, 0x33, !PT ;  /* 0x00000003ff0c7212 */ /* 0x000fe200078e33ff */
[----:B------:R-:W3:Y:S01]  /*0ca0*/  LDC R25, c[0x0][0x610] ;  /* 0x00018400ff197b82 */ /* 0x000ee20000000800 */
[----:B------:R-:W-:Y:S05]  /*0cb0*/  @!P0 BRA `(.L_x_10) ;  /* 0x0000000000288947 */ /* 0x000fea0003800000 */
[----:B------:R-:W4:Y:S02]  /*0cc0*/  LDC R3, c[0x0][0x64c] ;  /* 0x00019300ff037b82 */ /* 0x000f240000000800 */
[----:B----4-:R-:W-:-:S05]  /*0cd0*/  IADD3 R3, P0, R20, R3, RZ ;  /* 0x0000000314037210 */ /* 0x010fca0007f1e0ff */
        /* <DEDUP_REMOVED lines=8> */
.L_x_10:
[----:B-1----:R-:W-:Y:S01]  /*0d60*/  SHF.R.U64 R4, R4, R15, R5 ;  /* 0x0000000f04047219 */ /* 0x002fe20000001205 */
[----:B0-----:R-:W-:Y:S01]  /*0d70*/  VIADD R5, R24, 0xffffffff ;  /* 0xffffffff18057836 */ /* 0x001fe20000000000 */
[----:B------:R-:W-:Y:S02]  /*0d80*/  SHF.L.U32 R3, R23, R28, RZ ;  /* 0x0000001c17037219 */ /* 0x000fe400000006ff */
[----:B------:R-:W-:Y:S01]  /*0d90*/  LOP3.LUT R12, R27, R12, RZ, 0xc0, !PT ;  /* 0x0000000c1b0c7212 */ /* 0x000fe200078ec0ff */
[----:B------:R-:W-:Y:S01]  /*0da0*/  IMAD.MOV R8, RZ, RZ, -R4 ;  /* 0x000000ffff087224 */ /* 0x000fe200078e0a04 */
[----:B------:R-:W-:-:S03]  /*0db0*/  SEL R7, R7, R22, !P1 ;  /* 0x0000001607077207 */ /* 0x000fc60004800000 */
[----:B------:R-:W-:Y:S01]  /*0dc0*/  IMAD R12, R3, R4, R12 ;  /* 0x00000004030c7224 */ /* 0x000fe200078e020c */
[----:B------:R-:W-:Y:S01]  /*0dd0*/  LOP3.LUT R4, R14, R5, RZ, 0xc0, !PT ;  /* 0x000000050e047212 */ /* 0x000fe200078ec0ff */
[----:B--2---:R-:W-:Y:S02]  /*0de0*/  IMAD R3, R8, R21, R20 ;  /* 0x0000001508037224 */ /* 0x004fe400078e0214 */
[----:B---3--:R-:W-:Y:S02]  /*0df0*/  IMAD R7, R12, R25, R7 ;  /* 0x000000190c077224 */ /* 0x008fe400078e0207 */
[----:B------:R-:W-:Y:S02]  /*0e00*/  IMAD.MOV.U32 R5, RZ, RZ, 0x1 ;  /* 0x00000001ff057424 */ /* 0x000fe400078e00ff */
[----:B------:R-:W-:-:S03]  /*0e10*/  IMAD R4, R3, R24, R4 ;  /* 0x0000001803047224 */ /* 0x000fc600078e0204 */
[----:B------:R-:W-:Y:S02]  /*0e20*/  PRMT R3, R5, 0x7610, R3 ;  /* 0x0000761005037816 */ /* 0x000fe40000000003 */
[----:B------:R-:W-:Y:S02]  /*0e30*/  SEL R70, R4, R7, !P1 ;  /* 0x0000000704467207 */ /* 0x000fe40004800000 */
[----:B------:R-:W-:-:S07]  /*0e40*/  SEL R71, R7, R4, !P1 ;  /* 0x0000000407477207 */ /* 0x000fce0004800000 */
.L_x_8:
[----:B------:R-:W-:-:S08]  /*0e50*/  NOP ;  /* 0x0000000000007918 */ /* 0x000fd00000000000 */
[----:B------:R-:W0:Y:S02]  /*0e60*/  USETMAXREG.TRY_ALLOC.CTAPOOL UP0, 0xe8 ;  /* 0x000000e8000079c8 */ /* 0x000e240008000600 */
[----:B0-----:R-:W-:-:S13]  /*0e70*/  PLOP3.LUT P0, PT, PT, PT, UP0, 0x80, 0x0 ;  /* 0x000000000000781c */ /* 0x001fda0003f0f008 */
[----:B------:R-:W-:Y:S05]  /*0e80*/  @!P0 BRA `(.L_x_8) ;  /* 0xfffffffc00f08947 */ /* 0x000fea000383ffff */
[----:B------:R-:W-:Y:S01]  /*0e90*/  ULDC.64 UR4, c[0x0][0x598] ;  /* 0x0001660000047ab9 */ /* 0x000fe20000000a00 */
[----:B------:R-:W-:Y:S01]  /*0ea0*/  ULDC.64 UR40, c[0x0][0x208] ;  /* 0x0000820000287ab9 */ /* 0x000fe20000000a00 */
[----:B------:R-:W-:-:S04]  /*0eb0*/  ISETP.NE.U32.AND P0, PT, RZ, UR4, PT ;  /* 0x00000004ff007c0c */ /* 0x000fc8000bf05070 */
[----:B------:R-:W-:-:S13]  /*0ec0*/  ISETP.NE.AND.EX P0, PT, RZ, UR5, PT, P0 ;  /* 0x00000005ff007c0c */ /* 0x000fda000bf05300 */
[----:B------:R-:W-:Y:S05]  /*0ed0*/  @!P0 BRA `(.L_x_11) ;  /* 0x00000000001c8947 */ /* 0x000fea0003800000 */
[----:B------:R-:W0:Y:S02]  /*0ee0*/  LDC.64 R4, c[0x0][0x598] ;  /* 0x00016600ff047b82 */ /* 0x000e240000000a00 */
[----:B0-----:R-:W2:Y:S02]  /*0ef0*/  LDG.E.64 R4, desc[UR40][R4.64] ;  /* 0x0000002804047981 */ /* 0x001ea4000c1e1b00 */
[----:B--2---:R-:W-:-:S04]  /*0f00*/  ISETP.NE.U32.AND P0, PT, R4, RZ, PT ;  /* 0x000000ff0400720c */ /* 0x004fc80003f05070 */
[----:B------:R-:W-:-:S13]  /*0f10*/  ISETP.NE.AND.EX P0, PT, R5, RZ, PT, P0 ;  /* 0x000000ff0500720c */ /* 0x000fda0003f05300 */
[----:B------:R-:W-:Y:S05]  /*0f20*/  @!P0 BRA `(.L_x_11) ;  /* 0x0000000000088947 */ /* 0x000fea0003800000 */
[----:B------:R0:W5:Y:S01]  /*0f30*/  LD.E R56, desc[UR40][R4.64] ;  /* 0x0000002804387980 */ /* 0x000162000c101900 */
[----:B------:R-:W-:Y:S05]  /*0f40*/  BRA `(.L_x_12) ;  /* 0x0000000000247947 */ /* 0x000fea0003800000 */
.L_x_11:
[----:B------:R-:W-:Y:S02]  /*0f50*/  ULDC.64 UR4, c[0x0][0x588] ;  /* 0x0001620000047ab9 */ /* 0x000fe40000000a00 */
[----:B------:R-:W-:-:S04]  /*0f60*/  ISETP.NE.U32.AND P0, PT, RZ, UR4, PT ;  /* 0x00000004ff007c0c */ /* 0x000fc8000bf05070 */
[----:B------:R-:W-:-:S13]  /*0f70*/  ISETP.NE.AND.EX P0, PT, RZ, UR5, PT, P0 ;  /* 0x00000005ff007c0c */ /* 0x000fda000bf05300 */
[----:B------:R-:W-:Y:S05]  /*0f80*/  @!P0 BRA `(.L_x_13) ;  /* 0x00000000000c8947 */ /* 0x000fea0003800000 */
[----:B------:R-:W0:Y:S02]  /*0f90*/  LDC.64 R56, c[0x0][0x588] ;  /* 0x00016200ff387b82 */ /* 0x000e240000000a00 */
[----:B0-----:R1:W5:Y:S01]  /*0fa0*/  LDG.E R56, desc[UR40][R56.64] ;  /* 0x0000002838387981 */ /* 0x001362000c1e1900 */
[----:B------:R-:W-:Y:S05]  /*0fb0*/  BRA `(.L_x_12) ;  /* 0x0000000000087947 */ /* 0x000fea0003800000 */
.L_x_13:
[----:B------:R-:W-:Y:S02]  /*0fc0*/  ULDC UR4, c[0x0][0x580] ;  /* 0x0001600000047ab9 */ /* 0x000fe40000000800 */
[----:B------:R-:W-:-:S07]  /*0fd0*/  IMAD.U32 R56, RZ, RZ, UR4 ;  /* 0x00000004ff387e24 */ /* 0x000fce000f8e00ff */
.L_x_12:
[----:B------:R-:W-:Y:S02]  /*0fe0*/  ULDC.64 UR4, c[0x0][0x5a0] ;  /* 0x0001680000047ab9 */ /* 0x000fe40000000a00 */
[----:B------:R-:W-:-:S04]  /*0ff0*/  ISETP.NE.U32.AND P0, PT, RZ, UR4, PT ;  /* 0x00000004ff007c0c */ /* 0x000fc8000bf05070 */
[----:B------:R-:W-:-:S13]  /*1000*/  ISETP.NE.AND.EX P0, PT, RZ, UR5, PT, P0 ;  /* 0x00000005ff007c0c */ /* 0x000fda000bf05300 */
[----:B------:R-:W-:Y:S05]  /*1010*/  @!P0 BRA `(.L_x_14) ;  /* 0x00000000001c8947 */ /* 0x000fea0003800000 */
[----:B0-----:R-:W0:Y:S02]  /*1020*/  LDC.64 R4, c[0x0][0x5a0] ;  /* 0x00016800ff047b82 */ /* 0x001e240000000a00 */
[----:B0-----:R-:W2:Y:S02]  /*1030*/  LDG.E.64 R4, desc[UR40][R4.64] ;  /* 0x0000002804047981 */ /* 0x001ea4000c1e1b00 */
[----:B--2---:R-:W-:-:S04]  /*1040*/  ISETP.NE.U32.AND P0, PT, R4, RZ, PT ;  /* 0x000000ff0400720c */ /* 0x004fc80003f05070 */
[----:B------:R-:W-:-:S13]  /*1050*/  ISETP.NE.AND.EX P0, PT, R5, RZ, PT, P0 ;  /* 0x000000ff0500720c */ /* 0x000fda0003f05300 */
[----:B------:R-:W-:Y:S05]  /*1060*/  @!P0 BRA `(.L_x_14) ;  /* 0x0000000000088947 */ /* 0x000fea0003800000 */
[----:B-1----:R0:W5:Y:S01]  /*1070*/  LD.E R57, desc[UR40][R4.64] ;  /* 0x0000002804397980 */ /* 0x002162000c101900 */
[----:B------:R-:W-:Y:S05]  /*1080*/  BRA `(.L_x_15) ;  /* 0x0000000000247947 */ /* 0x000fea0003800000 */
.L_x_14:
[----:B------:R-:W-:Y:S02]  /*1090*/  ULDC.64 UR4, c[0x0][0x590] ;  /* 0x0001640000047ab9 */ /* 0x000fe40000000a00 */
[----:B------:R-:W-:-:S04]  /*10a0*/  ISETP.NE.U32.AND P0, PT, RZ, UR4, PT ;  /* 0x00000004ff007c0c */ /* 0x000fc8000bf05070 */
[----:B------:R-:W-:-:S13]  /*10b0*/  ISETP.NE.AND.EX P0, PT, RZ, UR5, PT, P0 ;  /* 0x00000005ff007c0c */ /* 0x000fda000bf05300 */
[----:B------:R-:W-:Y:S05]  /*10c0*/  @!P0 BRA `(.L_x_16) ;  /* 0x00000000000c8947 */ /* 0x000fea0003800000 */
[----:B0-----:R-:W1:Y:S02]  /*10d0*/  LDC.64 R4, c[0x0][0x590] ;  /* 0x00016400ff047b82 */ /* 0x001e640000000a00 */
[----:B-1----:R1:W5:Y:S01]  /*10e0*/  LDG.E R57, desc[UR40][R4.64] ;  /* 0x0000002804397981 */ /* 0x002362000c1e1900 */
[----:B------:R-:W-:Y:S05]  /*10f0*/  BRA `(.L_x_15) ;  /* 0x0000000000087947 */ /* 0x000fea0003800000 */
.L_x_16:
[----:B------:R-:W-:Y:S02]  /*1100*/  ULDC UR4, c[0x0][0x584] ;  /* 0x0001610000047ab9 */ /* 0x000fe40000000800 */
[----:B-1----:R-:W-:-:S07]  /*1110*/  IMAD.U32 R57, RZ, RZ, UR4 ;  /* 0x00000004ff397e24 */ /* 0x002fce000f8e00ff */
.L_x_15:
[----:B------:R-:W-:-:S13]  /*1120*/  LOP3.LUT P0, RZ, R3, 0xff, RZ, 0xc0, !PT ;  /* 0x000000ff03ff7812 */ /* 0x000fda000780c0ff */
[----:B------:R-:W-:Y:S05]  /*1130*/  @!P0 EXIT ;  /* 0x000000000000894d */ /* 0x000fea0003800000 */
[----:B------:R-:W2:Y:S01]  /*1140*/  LDC R60, c[0x0][0x658] ;  /* 0x00019600ff3c7b82 */ /* 0x000ea20000000800 */
[----:B------:R-:W-:Y:S01]  /*1150*/  ULDC.64 UR6, c[0x0][0x288] ;  /* 0x0000a20000067ab9 */ /* 0x000fe20000000a00 */
[----:B------:R-:W-:Y:S01]  /*1160*/  LOP3.LUT R6, R6, 0x1, RZ, 0xc0, !PT ;  /* 0x0000000106067812 */ /* 0x000fe200078ec0ff */
[----:B------:R-:W-:Y:S01]  /*1170*/  UIADD3 UR4, UR7, 0x7f, URZ ;  /* 0x0000007f07047890 */ /* 0x000fe2000fffe03f */
[----:B------:R-:W-:Y:S01]  /*1180*/  SHF.R.U32.HI R3, RZ, 0x2, R62 ;  /* 0x00000002ff037819 */ /* 0x000fe2000001163e */
[----:B01----:R-:W-:Y:S01]  /*1190*/  IMAD.MOV.U32 R5, RZ, RZ, -0x1 ;  /* 0xffffffffff057424 */ /* 0x003fe200078e00ff */
[----:B------:R-:W-:Y:S01]  /*11a0*/  SHF.R.U32.HI R0, RZ, 0x1, R0 ;  /* 0x00000001ff007819 */ /* 0x000fe20000011600 */
[----:B------:R-:W-:Y:S01]  /*11b0*/  USHF.R.S32.HI UR5, URZ, 0x1f, UR4 ;  /* 0x0000001f3f057899 */ /* 0x000fe20008011404 */
[----:B------:R-:W0:Y:S01]  /*11c0*/  LDC.64 R58, c[0x0][0x5c8] ;  /* 0x00017200ff3a7b82 */ /* 0x000e220000000a00 */
[----:B------:R-:W-:Y:S01]  /*11d0*/  IMAD.SHL.U32 R22, R6, 0x40, RZ ;  /* 0x0000004006167824 */ /* 0x000fe200078e00ff */
[----:B------:R-:W-:Y:S01]  /*11e0*/  LOP3.LUT R3, R3, 0x7, RZ, 0xc0, !PT ;  /* 0x0000000703037812 */ /* 0x000fe200078ec0ff */
[----:B------:R-:W-:Y:S01]  /*11f0*/  ULEA.HI UR5, UR5, UR4, URZ, 0x7 ;  /* 0x0000000405057291 */ /* 0x000fe2000f8f383f */
[----:B------:R-:W-:Y:S01]  /*1200*/  LOP3.LUT R0, R0, 0x30, RZ, 0xc0, !PT ;  /* 0x0000003000007812 */ /* 0x000fe200078ec0ff */
[----:B------:R-:W-:Y:S01]  /*1210*/  IMAD.MOV.U32 R7, RZ, RZ, 0x1 ;  /* 0x00000001ff077424 */ /* 0x000fe200078e00ff */
[--C-:B------:R-:W-:Y:S01]  /*1220*/  LOP3.LUT R22, R22, 0x40, R3.reuse, 0xe2, !PT ;  /* 0x0000004016167812 */ /* 0x100fe200078ee203 */
[----:B------:R-:W-:Y:S01]  /*1230*/  USHF.R.S32.HI UR43, URZ, 0x7, UR5 ;  /* 0x000000073f2b7899 */ /* 0x000fe20008011405 */
[----:B------:R-:W1:Y:S01]  /*1240*/  LDC R64, c[0x0][0x600] ;  /* 0x00018000ff407b82 */ /* 0x000e620000000800 */
[----:B------:R-:W-:Y:S01]  /*1250*/  IADD3 R3, RZ, -R0, -R3 ;  /* 0x80000000ff037210 */ /* 0x000fe20007ffe803 */
[----:B------:R-:W-:Y:S01]  /*1260*/  IMAD.U32 R4, RZ, RZ, UR6 ;  /* 0x00000006ff047e24 */ /* 0x000fe2000f8e00ff */
[C---:B------:R-:W-:Y:S01]  /*1270*/  LOP3.LUT R61, R62.reuse, 0x3, RZ, 0xc0, !PT ;  /* 0x000000033e3d7812 */ /* 0x040fe200078ec0ff */
[----:B------:R-:W-:Y:S01]  /*1280*/  UISETP.LT.AND UP0, UPT, UR43, 0x1, UPT ;  /* 0x000000012b00788c */ /* 0x000fe2000bf01270 */
[----:B------:R-:W-:Y:S01]  /*1290*/  LOP3.LUT R63, R62, 0x80, RZ, 0xc0, !PT ;  /* 0x000000803e3f7812 */ /* 0x000fe200078ec0ff */
[----:B------:R-:W-:Y:S01]  /*12a0*/  IMAD R3, R6, -0x40, R3 ;  /* 0xffffffc006037824 */ /* 0x000fe200078e0203 */
[----:B------:R-:W-:Y:S01]  /*12b0*/  ULDC UR4, c[0x0][0x284] ;  /* 0x0000a10000047ab9 */ /* 0x000fe20000000800 */
[----:B--2---:R-:W-:Y:S01]  /*12c0*/  SHF.L.U32 R5, R5, R60, RZ ;  /* 0x0000003c05057219 */ /* 0x004fe200000006ff */
[----:B------:R-:W-:Y:S01]  /*12d0*/  USEL UR44, UR43, 0x1, UP0 ;  /* 0x000000012b2c7887 */ /* 0x000fe20008000000 */
[----:B------:R-:W-:Y:S01]  /*12e0*/  IMAD R61, R61, -0x2, R4 ;  /* 0xfffffffe3d3d7824 */ /* 0x000fe200078e0204 */
[----:B------:R-:W-:Y:S01]  /*12f0*/  LOP3.LUT R22, R22, R0, RZ, 0xfc, !PT ;  /* 0x0000000016167212 */ /* 0x000fe200078efcff */
[----:B------:R-:W-:Y:S01]  /*1300*/  IMAD.SHL.U32 R62, R62, 0x2, RZ ;  /* 0x000000023e3e7824 */ /* 0x000fe200078e00ff */
[----:B------:R-:W-:Y:S01]  /*1310*/  SHF.L.U32 R60, R7, R60, RZ ;  /* 0x0000003c073c7219 */ /* 0x000fe200000006ff */
[----:B------:R-:W-:Y:S01]  /*1320*/  VIADD R66, R3, UR4 ;  /* 0x0000000403427c36 */ /* 0x000fe20008000000 */
[----:B------:R-:W-:Y:S01]  /*1330*/  LOP3.LUT R69, R18, 0x1, RZ, 0xfc, !PT ;  /* 0x0000000112457812 */ /* 0x000fe200078efcff */
[----:B------:R-:W-:Y:S01]  /*1340*/  IMAD.MOV.U32 R23, RZ, RZ, RZ ;  /* 0x000000ffff177224 */ /* 0x000fe200078e00ff */
[C---:B0-----:R-:W-:Y:S01]  /*1350*/  SHF.L.U64.HI R59, R58.reuse, 0x3, R59 ;  /* 0x000000033a3b7819 */ /* 0x041fe2000001023b */
[----:B------:R-:W-:Y:S01]  /*1360*/  IMAD.SHL.U32 R58, R58, 0x8, RZ ;  /* 0x000000083a3a7824 */ /* 0x000fe200078e00ff */
[----:B------:R-:W-:Y:S01]  /*1370*/  SHF.R.U32.HI R63, RZ, 0x7, R63 ;  /* 0x00000007ff3f7819 */ /* 0x000fe2000001163f */
[----:B------:R-:W-:Y:S01]  /*1380*/  UIADD3 UR44, UR43, -UR44, URZ ;  /* 0x8000002c2b2c7290 */ /* 0x000fe2000fffe03f */
[----:B------:R-:W-:Y:S01]  /*1390*/  LOP3.LUT R65, RZ, R5, RZ, 0x33, !PT ;  /* 0x00000005ff417212 */ /* 0x000fe200078e33ff */
[----:B------:R-:W-:Y:S01]  /*13a0*/  UMOV UR36, URZ ;  /* 0x0000003f00247c82 */ /* 0x000fe20008000000 */
[----:B------:R-:W-:Y:S01]  /*13b0*/  UMOV UR42, URZ ;  /* 0x0000003f002a7c82 */ /* 0x000fe20008000000 */
[----:B-1----:R-:W-:-:S08]  /*13c0*/  VIADD R64, R64, 0xffffffff ;  /* 0xffffffff40407836 */ /* 0x002fd00000000000 */
.L_x_98:
[----:B0-----:R-:W0:Y:S01]  /*13d0*/  SHFL.IDX PT, R0, R63, RZ, 0x1f ;  /* 0x00001fff3f007589 */ /* 0x001e2200000e0000 */
[----:B-1----:R-:W1:Y:S01]  /*13e0*/  S2UR UR7, SR_CgaCtaId ;  /* 0x00000000000779c3 */ /* 0x002e620000008800 */
[----:B------:R-:W-:Y:S01]  /*13f0*/  UMOV UR6, 0x400 ;  /* 0x0000040000067882 */ /* 0x000fe20000000000 */
[----:B0-----:R-:W-:Y:S01]  /*1400*/  R2UR UR4, R0 ;  /* 0x00000000000472ca */ /* 0x001fe200000e0000 */
[----:B-1----:R-:W-:-:S12]  /*1410*/  ULEA UR6, UR7, UR6, 0x18 ;  /* 0x0000000607067291 */ /* 0x002fd8000f8ec03f */
[----:B------:R-:W-:-:S04]  /*1420*/  ULEA.HI UR5, UR4, UR4, URZ, 0x1 ;  /* 0x0000000404057291 */ /* 0x000fc8000f8f083f */
[----:B------:R-:W-:-:S04]  /*1430*/  ULOP3.LUT UR5, UR5, 0x7fffe, URZ, 0xc0, !UPT ;  /* 0x0007fffe05057892 */ /* 0x000fc8000f8ec03f */
[----:B------:R-:W-:-:S03]  /*1440*/  UIADD3 UR5, UR4, -UR5, URZ ;  /* 0x8000000504057290 */ /* 0x000fc6000fffe03f */
[----:B------:R-:W-:Y:S01]  /*1450*/  ULDC UR4, c[0x0][0x28c] ;  /* 0x0000a30000047ab9 */ /* 0x000fe20000000800 */
[----:B------:R-:W-:Y:S01]  /*1460*/  ULEA UR5, UR5, UR6, 0xd ;  /* 0x0000000605057291 */ /* 0x000fe2000f8e683f */
[----:B------:R-:W-:-:S03]  /*1470*/  ISETP.LT.AND P0, PT, RZ, UR4, PT ;  /* 0x00000004ff007c0c */ /* 0x000fc6000bf01270 */
[----:B------:R-:W-:-:S04]  /*1480*/  UIADD3 UR5, UR5, 0x100, URZ ;  /* 0x0000010005057890 */ /* 0x000fc8000fffe03f */
[----:B------:R-:W-:-:S04]  /*1490*/  USHF.R.U32.HI UR5, URZ, 0x4, UR5 ;  /* 0x000000043f057899 */ /* 0x000fc80008011605 */
[----:B------:R-:W-:-:S04]  /*14a0*/  ULOP3.LUT UR5, UR5, 0x3fff, URZ, 0xc0, !UPT ;  /* 0x00003fff05057892 */ /* 0x000fc8000f8ec03f */
[----:B------:R-:W-:Y:S01]  /*14b0*/  ULOP3.LUT UR45, UR5, 0x10000, URZ, 0xfc, !UPT ;  /* 0x00010000052d7892 */ /* 0x000fe2000f8efc3f */
[----:B--234-:R-:W-:Y:S11]  /*14c0*/  @P0 BRA `(.L_x_17) ;  /* 0x0000000000400947 */ /* 0x01cff60003800000 */
[----:B------:R-:W-:Y:S01]  /*14d0*/  MOV R0, 0x0 ;  /* 0x0000000000007802 */ /* 0x000fe20000000f00 */
[----:B------:R-:W-:Y:S01]  /*14e0*/  ULDC.64 UR4, c[0x4][0x68] ;  /* 0x01001a0000047ab9 */ /* 0x000fe20000000a00 */
[----:B------:R-:W-:Y:S01]  /*14f0*/  ULDC.64 UR6, c[0x4][0x8] ;  /* 0x0100020000067ab9 */ /* 0x000fe20000000a00 */
[----:B------:R-:W-:Y:S01]  /*1500*/  IMAD.U32 R4, RZ, RZ, UR4 ;  /* 0x00000004ff047e24 */ /* 0x000fe2000f8e00ff */
[----:B------:R0:W1:Y:S01]  /*1510*/  LDC.64 R14, c[0x4][R0] ;  /* 0x01000000000e7b82 */ /* 0x0000620000000a00 */
[----:B------:R-:W-:Y:S01]  /*1520*/  IMAD.U32 R5, RZ, RZ, UR5 ;  /* 0x00000005ff057e24 */ /* 0x000fe2000f8e00ff */
[----:B------:R-:W-:Y:S01]  /*1530*/  ULDC.64 UR4, c[0x4][0x70] ;  /* 0x01001c0000047ab9 */ /* 0x000fe20000000a00 */
[----:B------:R-:W-:Y:S02]  /*1540*/  IMAD.U32 R10, RZ, RZ, UR6 ;  /* 0x00000006ff0a7e24 */ /* 0x000fe4000f8e00ff */
[----:B------:R-:W-:Y:S02]  /*1550*/  IMAD.U32 R6, RZ, RZ, UR4 ;  /* 0x00000004ff067e24 */ /* 0x000fe4000f8e00ff */
[----:B------:R-:W-:-:S02]  /*1560*/  IMAD.U32 R7, RZ, RZ, UR5 ;  /* 0x00000005ff077e24 */ /* 0x000fc4000f8e00ff */
[----:B------:R-:W-:Y:S02]  /*1570*/  IMAD.U32 R11, RZ, RZ, UR7 ;  /* 0x00000007ff0b7e24 */ /* 0x000fe4000f8e00ff */
[----:B------:R-:W-:Y:S02]  /*1580*/  IMAD.MOV.U32 R8, RZ, RZ, 0x1e1 ;  /* 0x000001e1ff087424 */ /* 0x000fe400078e00ff */
[----:B------:R-:W-:Y:S02]  /*1590*/  IMAD.MOV.U32 R12, RZ, RZ, 0x1 ;  /* 0x00000001ff0c7424 */ /* 0x000fe400078e00ff */
[----:B0-----:R-:W-:-:S07]  /*15a0*/  IMAD.MOV.U32 R13, RZ, RZ, RZ ;  /* 0x000000ffff0d7224 */ /* 0x001fce00078e00ff */
[----:B------:R-:W-:-:S07]  /*15b0*/  LEPC R20, `(.L_x_17) ;  /* 0x000000001014794e */ /* 0x000fce0000000000 */
[----:B-1---5:R-:W-:Y:S05]  /*15c0*/  CALL.ABS.NOINC R14 ;  /* 0x000000000e007343 */ /* 0x022fea0003c00000 */
.L_x_17:
[----:B------:R-:W-:-:S13]  /*15d0*/  ISETP.NE.AND P0, PT, R69, 0x3, PT ;  /* 0x000000034500780c */ /* 0x000fda0003f05270 */
[----:B------:R-:W-:Y:S05]  /*15e0*/  @!P0 BRA `(.L_x_18) ;  /* 0x0000000000048947 */ /* 0x000fea0003800000 */
[----:B------:R-:W-:Y:S01]  /*15f0*/  BPT.TRAP 0x1 ;  /* 0x000000040000795c */ /* 0x000fe20000300000 */
.L_x_18:
[----:B------:R-:W0:Y:S01]  /*1600*/  S2UR UR5, SR_CgaCtaId ;  /* 0x00000000000579c3 */ /* 0x000e220000008800 */
[----:B------:R-:W-:Y:S01]  /*1610*/  UMOV UR4, 0x400 ;  /* 0x0000040000047882 */ /* 0x000fe20000000000 */
[----:B------:R-:W-:Y:S02]  /*1620*/  IMAD.U32 R0, RZ, RZ, UR36 ;  /* 0x00000024ff007e24 */ /* 0x000fe4000f8e00ff */
[----:B------:R-:W-:-:S03]  /*1630*/  IMAD.U32 R3, RZ, RZ, UR42 ;  /* 0x0000002aff037e24 */ /* 0x000fc6000f8e00ff */
[----:B------:R-:W-:Y:S01]  /*1640*/  SHF.L.U32 R0, R0, 0x1f, RZ ;  /* 0x0000001f00007819 */ /* 0x000fe200000006ff */
[----:B0-----:R-:W-:-:S06]  /*1650*/  ULEA UR4, UR5, UR4, 0x18 ;  /* 0x0000000405047291 */ /* 0x001fcc000f8ec03f */
[----:B------:R-:W-:-:S04]  /*1660*/  IMAD.U32 R6, RZ, RZ, UR4 ;  /* 0x00000004ff067e24 */ /* 0x000fc8000f8e00ff */
[----:B------:R-:W-:-:S04]  /*1670*/  IMAD R3, R3, 0x8, R6 ;  /* 0x0000000803037824 */ /* 0x000fc800078e0206 */
[----:B------:R0:W1:Y:S01]  /*1680*/  SYNCS.PHASECHK.TRANS64.TRYWAIT P1, [R3+URZ], R0 ;  /* 0x00000000030075a7 */ /* 0x000062000802017f */
[----:B------:R-:W-:Y:S05]  /*1690*/  @!P0 BRA `(.L_x_19) ;  /* 0x0000000000048947 */ /* 0x000fea0003800000 */
[----:B------:R-:W-:Y:S01]  /*16a0*/  BPT.TRAP 0x1 ;  /* 0x000000040000795c */ /* 0x000fe20000300000 */
.L_x_19:
[----:B------:R-:W-:-:S05]  /*16b0*/  IMAD.U32 R4, RZ, RZ, UR44 ;  /* 0x0000002cff047e24 */ /* 0x000fca000f8e00ff */
[----:B------:R-:W-:Y:S01]  /*16c0*/  ISETP.GE.AND P2, PT, R4, 0x1, PT ;  /* 0x000000010400780c */ /* 0x000fe20003f46270 */
[----:B-1----:R-:W-:-:S12]  /*16d0*/  @P1 BRA `(.L_x_20) ;  /* 0x0000000000081947 */ /* 0x002fd80003800000 */
[----:B------:R-:W1:Y:S02]  /*16e0*/  SYNCS.PHASECHK.TRANS64.TRYWAIT P1, [R3+URZ], R0 ;  /* 0x00000000030075a7 */ /* 0x000e64000802017f */
[----:B-1----:R-:W-:Y:S05]  /*16f0*/  @!P1 BRA `(.L_x_21) ;  /* 0x0000004c00249947 */ /* 0x002fea0003800000 */
.L_x_20:
[----:B------:R-:W-:Y:S05]  /*1700*/  WARPSYNC.ALL ;  /* 0x0000000000007948 */ /* 0x000fea0003800000 */
[----:B------:R-:W-:Y:S01]  /*1710*/  R2UR UR4, R6 ;  /* 0x00000000060472ca */ /* 0x000fe200000e0000 */
[----:B------:R-:W-:Y:S01]  /*1720*/  ULEA UR8, UR42, UR45, 0xc ;  /* 0x0000002d2a087291 */ /* 0x000fe2000f8e603f */
[----:B------:R-:W-:Y:S01]  /*1730*/  WARPGROUP.ARRIVE ;  /* 0x00000000000079c5 */ /* 0x000fe20000000000 */
[----:B------:R-:W-:Y:S01]  /*1740*/  UMOV UR9, 0x40000040 ;  /* 0x4000004000097882 */ /* 0x000fe20000000000 */
[----:B------:R-:W-:Y:S01]  /*1750*/  UMOV UR11, 0x40000040 ;  /* 0x40000040000b7882 */ /* 0x000fe20000000000 */
[----:B------:R-:W-:Y:S01]  /*1760*/  UIADD3 UR12, UR8, 0x2, URZ ;  /* 0x00000002080c7890 */ /* 0x000fe2000fffe03f */
[----:B------:R-:W-:Y:S01]  /*1770*/  UMOV UR13, 0x40000040 ;  /* 0x40000040000d7882 */ /* 0x000fe20000000000 */
[----:B------:R-:W-:-:S06]  /*1780*/  UMOV UR15, 0x40000040 ;  /* 0x40000040000f7882 */ /* 0x000fcc0000000000 */
[----:B------:R-:W-:-:S04]  /*1790*/  UIADD3 UR4, UR4, 0x20100, URZ ;  /* 0x0002010004047890 */ /* 0x000fc8000fffe03f */
[----:B------:R-:W-:-:S04]  /*17a0*/  USHF.R.U32.HI UR4, URZ, 0x4, UR4 ;  /* 0x000000043f047899 */ /* 0x000fc80008011604 */
[----:B------:R-:W-:-:S04]  /*17b0*/  ULOP3.LUT UR4, UR4, 0x3fff, URZ, 0xc0, !UPT ;  /* 0x00003fff04047892 */ /* 0x000fc8000f8ec03f */
[----:B------:R-:W-:-:S04]  /*17c0*/  ULOP3.LUT UR4, UR4, 0x10000, URZ, 0xfc, !UPT ;  /* 0x0001000004047892 */ /* 0x000fc8000f8efc3f */
[----:B------:R-:W-:-:S04]  /*17d0*/  ULEA UR6, UR42, UR4, 0xb ;  /* 0x000000042a067291 */ /* 0x000fc8000f8e583f */
[----:B------:R-:W-:-:S03]  /*17e0*/  UIADD3 UR14, UR6, 0x2, URZ ;  /* 0x00000002060e7890 */ /* 0x000fc6000fffe03f */
[----:B------:R-:W-:Y:S02]  /*17f0*/  UMOV UR10, UR6 ;  /* 0x00000006000a7c82 */ /* 0x000fe40008000000 */
[----:B------:R-:W-:Y:S01]  /*1800*/  HGMMA.64x64x8.F32.TF32 R24, gdesc[UR8], RZ, !UPT, gsb0 ;  /* 0x04e00000081879f0 */ /* 0x000fe2000c0028ff */
[----:B------:R-:W-:Y:S01]  /*1810*/  UIADD3 UR10, UR6, 0x606, URZ ;  /* 0x00000606060a7890 */ /* 0x000fe2000fffe03f */
[----:B------:R-:W-:Y:S01]  /*1820*/  UMOV UR9, 0x40000040 ;  /* 0x4000004000097882 */ /* 0x000fe20000000000 */
[----:B------:R-:W-:Y:S01]  /*1830*/  UMOV UR11, 0x40000040 ;  /* 0x40000040000b7882 */ /* 0x000fe20000000000 */
[----:B------:R-:W-:Y:S02]  /*1840*/  WARPGROUP.DEPBAR.LE gsb0, 0x0 ;  /* 0x00008000000079c5 */ /* 0x000fe40000010000 */
[----:B------:R-:W-:-:S06]  /*1850*/  WARPGROUP.ARRIVE ;  /* 0x00000000000079c5 */ /* 0x000fcc0000000000 */
[----:B------:R-:W-:Y:S01]  /*1860*/  HGMMA.64x64x8.F32.TF32 R24, gdesc[UR12], R24, gsb0 ;  /* 0x04e000000c1879f0 */ /* 0x000fe20008002818 */
[----:B------:R-:W-:Y:S02]  /*1870*/  UIADD3 UR12, UR8, 0x4, URZ ;  /* 0x00000004080c7890 */ /* 0x000fe4000fffe03f */
        /* <DEDUP_REMOVED lines=87> */
[----:B------:R-:W-:Y:S01]  /*1df0*/  UIADD3 UR8, UR8, 0xc06, URZ ;  /* 0x00000c0608087890 */ /* 0x000fe2000fffe03f */
[----:B------:R-:W-:Y:S02]  /*1e00*/  WARPGROUP.DEPBAR.LE gsb0, 0x0 ;  /* 0x00008000000079c5 */ /* 0x000fe40000010000 */
[----:B------:R-:W-:-:S06]  /*1e10*/  WARPGROUP.ARRIVE ;  /* 0x00000000000079c5 */ /* 0x000fcc0000000000 */
[----:B------:R-:W-:Y:S03]  /*1e20*/  HGMMA.64x64x8.F32.TF32 R24, gdesc[UR12], R24, gsb0 ;  /* 0x04e000000c1879f0 */ /* 0x000fe60008002818 */
[----:B------:R-:W-:Y:S02]  /*1e30*/  WARPGROUP.DEPBAR.LE gsb0, 0x0 ;  /* 0x00008000000079c5 */ /* 0x000fe40000010000 */
[----:B------:R-:W-:-:S06]  /*1e40*/  WARPGROUP.ARRIVE ;  /* 0x00000000000079c5 */ /* 0x000fcc0000000000 */
[----:B------:R-:W-:Y:S03]  /*1e50*/  HGMMA.64x64x8.F32.TF32 R24, gdesc[UR8], R24, gsb0 ;  /* 0x04e00000081879f0 */ /* 0x000fe60008002818 */
[----:B------:R-:W-:Y:S02]  /*1e60*/  WARPGROUP.DEPBAR.LE gsb0, 0x0 ;  /* 0x00008000000079c5 */ /* 0x000fe40000010000 */
[----:B------:R-:W-:Y:S05]  /*1e70*/  @!P2 BRA `(.L_x_22) ;  /* 0x000000080078a947 */ /* 0x000fea0003800000 */
[----:B------:R-:W-:Y:S01]  /*1e80*/  UIADD3 UR5, UR42, 0x1, URZ ;  /* 0x000000012a057890 */ /* 0x000fe2000fffe03f */
[----:B01----:R-:W-:Y:S02]  /*1e90*/  IMAD.U32 R0, RZ, RZ, UR44 ;  /* 0x0000002cff007e24 */ /* 0x003fe4000f8e00ff */
[----:B------:R-:W-:Y:S01]  /*1ea0*/  IMAD.U32 R3, RZ, RZ, UR42 ;  /* 0x0000002aff037e24 */ /* 0x000fe2000f8e00ff */
[----:B------:R-:W-:-:S04]  /*1eb0*/  UISETP.NE.AND UP0, UPT, UR5, 0x2, UPT ;  /* 0x000000020500788c */ /* 0x000fc8000bf05270 */
[----:B------:R-:W-:Y:S02]  /*1ec0*/  USEL UR6, URZ, 0x1, UP0 ;  /* 0x000000013f067887 */ /* 0x000fe40008000000 */
[----:B------:R-:W-:Y:S02]  /*1ed0*/  USEL UR5, UR5, URZ, UP0 ;  /* 0x0000003f05057287 */ /* 0x000fe40008000000 */
[----:B------:R-:W-:-:S06]  /*1ee0*/  ULOP3.LUT UR6, UR36, UR6, URZ, 0x3c, !UPT ;  /* 0x0000000624067292 */ /* 0x000fcc000f8e3c3f */
[----:B------:R-:W-:-:S07]  /*1ef0*/  IMAD.U32 R7, RZ, RZ, UR6 ;  /* 0x00000006ff077e24 */ /* 0x000fce000f8e00ff */
.L_x_29:
[----:B------:R-:W-:Y:S05]  /*1f00*/  @!P0 BRA `(.L_x_23) ;  /* 0x0000000000048947 */ /* 0x000fea0003800000 */
[----:B------:R-:W-:Y:S01]  /*1f10*/  BPT.TRAP 0x1 ;  /* 0x000000040000795c */ /* 0x000fe20000300000 */
.L_x_23:
[----:B------:R-:W0:Y:S01]  /*1f20*/  S2UR UR7, SR_CgaCtaId ;  /* 0x00000000000779c3 */ /* 0x000e220000008800 */
[----:B------:R-:W-:Y:S01]  /*1f30*/  UMOV UR6, 0x400 ;  /* 0x0000040000067882 */ /* 0x000fe20000000000 */
[----:B------:R-:W-:Y:S01]  /*1f40*/  IMAD.U32 R5, RZ, RZ, UR5 ;  /* 0x00000005ff057e24 */ /* 0x000fe2000f8e00ff */
[----:B------:R-:W-:Y:S01]  /*1f50*/  SHF.L.U32 R4, R7, 0x1f, RZ ;  /* 0x0000001f07047819 */ /* 0x000fe200000006ff */
[----:B0-----:R-:W-:-:S06]  /*1f60*/  ULEA UR6, UR7, UR6, 0x18 ;  /* 0x0000000607067291 */ /* 0x001fcc000f8ec03f */
[----:B------:R-:W-:-:S04]  /*1f70*/  IMAD.U32 R6, RZ, RZ, UR6 ;  /* 0x00000006ff067e24 */ /* 0x000fc8000f8e00ff */
[----:B------:R-:W-:-:S04]  /*1f80*/  IMAD R5, R5, 0x8, R6 ;  /* 0x0000000805057824 */ /* 0x000fc800078e0206 */
[----:B------:R0:W1:Y:S01]  /*1f90*/  SYNCS.PHASECHK.TRANS64.TRYWAIT P1, [R5+URZ], R4 ;  /* 0x00000004050075a7 */ /* 0x000062000802017f */
[----:B------:R-:W-:Y:S05]  /*1fa0*/  @!P0 BRA `(.L_x_24) ;  /* 0x0000000000048947 */ /* 0x000fea0003800000 */
[----:B------:R-:W-:Y:S01]  /*1fb0*/  BPT.TRAP 0x1 ;  /* 0x000000040000795c */ /* 0x000fe20000300000 */
.L_x_24:
[----:B-1----:R-:W-:Y:S05]  /*1fc0*/  @P1 BRA `(.L_x_25) ;  /* 0x0000000000081947 */ /* 0x002fea0003800000 */
[----:B------:R-:W1:Y:S02]  /*1fd0*/  SYNCS.PHASECHK.TRANS64.TRYWAIT P1, [R5+URZ], R4 ;  /* 0x00000004050075a7 */ /* 0x000e64000802017f */
[----:B-1----:R-:W-:Y:S05]  /*1fe0*/  @!P1 BRA `(.L_x_26) ;  /* 0x0000004000fc9947 */ /* 0x002fea0003800000 */
.L_x_25:
[----:B------:R-:W-:Y:S01]  /*1ff0*/  ULEA UR8, UR5, UR4, 0xb ;  /* 0x0000000405087291 */ /* 0x000fe2000f8e583f */
[----:B------:R-:W-:Y:S01]  /*2000*/  WARPGROUP.ARRIVE ;  /* 0x00000000000079c5 */ /* 0x000fe20000000000 */
[----:B------:R-:W-:Y:S01]  /*2010*/  ULEA UR6, UR5, UR45, 0xc ;  /* 0x0000002d05067291 */ /* 0x000fe2000f8e603f */
[----:B------:R-:W-:Y:S01]  /*2020*/  UMOV UR15, 0x40000040 ;  /* 0x40000040000f7882 */ /* 0x000fe20000000000 */
[----:B------:R-:W-:Y:S01]  /*2030*/  UMOV UR13, 0x40000040 ;  /* 0x40000040000d7882 */ /* 0x000fe20000000000 */
[----:B------:R-:W-:Y:S02]  /*2040*/  UIADD3 UR10, UR8, 0x606, URZ ;  /* 0x00000606080a7890 */ /* 0x000fe4000fffe03f */
[----:B------:R-:W-:Y:S02]  /*2050*/  UMOV UR14, UR8 ;  /* 0x00000008000e7c82 */ /* 0x000fe40008000000 */
[----:B------:R-:W-:Y:S01]  /*2060*/  UMOV UR12, UR6 ;  /* 0x00000006000c7c82 */ /* 0x000fe20008000000 */
[----:B------:R-:W-:Y:S01]  /*2070*/  UMOV UR11, 0x40000040 ;  /* 0x40000040000b7882 */ /* 0x000fe20000000000 */
[----:B------:R-:W-:Y:S01]  /*2080*/  HGMMA.64x64x8.F32.TF32 R24, gdesc[UR12], R24, gsb0 ;  /* 0x04e000000c1879f0 */ /* 0x000fe20008002818 */
[----:B------:R-:W-:-:S02]  /*2090*/  UIADD3 UR14, UR8, 0x2, URZ ;  /* 0x00000002080e7890 */ /* 0x000fc4000fffe03f */
[----:B------:R-:W-:Y:S01]  /*20a0*/  UIADD3 UR12, UR6, 0x2, URZ ;  /* 0x00000002060c7890 */ /* 0x000fe2000fffe03f */
[----:B------:R-:W-:Y:S01]  /*20b0*/  UMOV UR15, 0x40000040 ;  /* 0x40000040000f7882 */ /* 0x000fe20000000000 */
        /* <DEDUP_REMOVED lines=102> */
[----:B------:R-:W-:Y:S01]  /*2720*/  BPT.TRAP 0x1 ;  /* 0x000000040000795c */ /* 0x000fe20000300000 */
.L_x_27:
[----:B------:R-:W-:-:S13]  /*2730*/  ISETP.NE.AND P1, PT, R68, RZ, PT ;  /* 0x000000ff4400720c */ /* 0x000fda0003f25270 */
[----:B01----:R-:W-:-:S04]  /*2740*/  @P1 IMAD R4, R3, 0x8, R6 ;  /* 0x0000000803041824 */ /* 0x003fc800078e0206 */
[----:B------:R-:W-:-:S05]  /*2750*/  @P1 VIADD R4, R4, 0x10 ;  /* 0x0000001004041836 */ /* 0x000fca0000000000 */
[----:B------:R-:W-:-:S04]  /*2760*/  @P1 PRMT R4, R19, 0x654, R4 ;  /* 0x0000065413041816 */ /* 0x000fc80000000004 */
[----:B------:R0:W-:Y:S01]  /*2770*/  @P1 SYNCS.ARRIVE.TRANS64.RED.A1T0 RZ, [R4+URZ], RZ ;  /* 0x000000ff04ff19a7 */ /* 0x0001e2000810043f */
[----:B------:R-:W-:-:S13]  /*2780*/  ISETP.GT.U32.AND P1, PT, R18, 0x1, PT ;  /* 0x000000011200780c */ /* 0x000fda0003f24070 */
[----:B0-----:R-:W-:Y:S05]  /*2790*/  @P1 BRA `(.L_x_28) ;  /* 0x0000000000041947 */ /* 0x001fea0003800000 */
[----:B------:R-:W-:Y:S01]  /*27a0*/  BPT.TRAP 0x1 ;  /* 0x000000040000795c */ /* 0x000fe20000300000 */
.L_x_28:
[----:B------:R-:W-:Y:S01]  /*27b0*/  UIADD3 UR5, UR5, 0x1, URZ ;  /* 0x0000000105057890 */ /* 0x000fe2000fffe03f */
[C---:B------:R-:W-:Y:S01]  /*27c0*/  ISETP.GT.AND P2, PT, R0.reuse, 0x1, PT ;  /* 0x000000010000780c */ /* 0x040fe20003f44270 */
[----:B------:R-:W-:Y:S02]  /*27d0*/  VIADD R3, R3, 0x1 ;  /* 0x0000000103037836 */ /* 0x000fe40000000000 */
[----:B------:R-:W-:Y:S01]  /*27e0*/  UISETP.NE.AND UP0, UPT, UR5, 0x2, UPT ;  /* 0x000000020500788c */ /* 0x000fe2000bf05270 */
[----:B------:R-:W-:Y:S02]  /*27f0*/  VIADD R0, R0, 0xffffffff ;  /* 0xffffffff00007836 */ /* 0x000fe40000000000 */
[C---:B------:R-:W-:Y:S01]  /*2800*/  ISETP.NE.AND P1, PT, R3.reuse, 0x2, PT ;  /* 0x000000020300780c */ /* 0x040fe20003f25270 */
[----:B------:R-:W-:Y:S02]  /*2810*/  USEL UR6, URZ, 0x1, UP0 ;  /* 0x000000013f067887 */ /* 0x000fe40008000000 */
[----:B------:R-:W-:Y:S01]  /*2820*/  USEL UR5, UR5, URZ, UP0 ;  /* 0x0000003f05057287 */ /* 0x000fe20008000000 */
[----:B------:R-:W-:-:S03]  /*2830*/  SEL R3, R3, RZ, P1 ;  /* 0x000000ff03037207 */ /* 0x000fc60000800000 */
[----:B------:R-:W-:Y:S01]  /*2840*/  LOP3.LUT R7, R7, UR6, RZ, 0x3c, !PT ;  /* 0x0000000607077c12 */ /* 0x000fe2000f8e3cff */
[----:B------:R-:W-:Y:S07]  /*2850*/  @P2 BRA `(.L_x_29) ;  /* 0xfffffff400a82947 */ /* 0x000fee000383ffff */
.L_x_22:
[----:B01----:R-:W0:Y:S02]  /*2860*/  LDC R0, c[0x0][0x28c] ;  /* 0x0000a300ff007b82 */ /* 0x003e240000000800 */
[----:B0-----:R-:W-:-:S13]  /*2870*/  ISETP.GE.AND P1, PT, R0, 0x1, PT ;  /* 0x000000010000780c */ /* 0x001fda0003f26270 */
[----:B------:R-:W-:Y:S05]  /*2880*/  @!P1 BRA `(.L_x_30) ;  /* 0x0000000000389947 */ /* 0x000fea0003800000 */
[----:B------:R-:W-:Y:S05]  /*2890*/  @!P0 BRA `(.L_x_31) ;  /* 0x0000000000048947 */ /* 0x000fea0003800000 */
[----:B------:R-:W-:Y:S01]  /*28a0*/  BPT.TRAP 0x1 ;  /* 0x000000040000795c */ /* 0x000fe20000300000 */
.L_x_31:
[----:B------:R-:W-:-:S13]  /*28b0*/  ISETP.NE.AND P0, PT, R68, RZ, PT ;  /* 0x000000ff4400720c */ /* 0x000fda0003f05270 */
[----:B------:R-:W-:-:S05]  /*28c0*/  VOTEU.ANY UP0, P0 ;  /* 0x00000000003f7886 */ /* 0x000fca0000000100 */
[----:B------:R-:W-:-:S06]  /*28d0*/  @UP0 UIADD3 UR4, UR44, UR42, URZ ;  /* 0x0000002a2c040290 */ /* 0x000fcc000fffe03f */
[----:B------:R-:W-:-:S04]  /*28e0*/  IMAD.U32 R0, RZ, RZ, UR4 ;  /* 0x00000004ff007e24 */ /* 0x000fc8000f8e00ff */
[----:B------:R-:W-:-:S05]  /*28f0*/  @P0 IMAD.SHL.U32 R0, R0, 0x8, RZ ;  /* 0x0000000800000824 */ /* 0x000fca00078e00ff */
[----:B------:R-:W-:-:S04]  /*2900*/  @P0 LOP3.LUT R0, R0, 0x8, RZ, 0xc0, !PT ;  /* 0x0000000800000812 */ /* 0x000fc800078ec0ff */
[----:B------:R-:W-:-:S04]  /*2910*/  @P0 IADD3 R0, R6, 0x10, R0 ;  /* 0x0000001006000810 */ /* 0x000fc80007ffe000 */
[----:B------:R-:W-:-:S04]  /*2920*/  @P0 PRMT R0, R19, 0x654, R0 ;  /* 0x0000065413000816 */ /* 0x000fc80000000000 */
[----:B------:R0:W-:Y:S01]  /*2930*/  @P0 SYNCS.ARRIVE.TRANS64.RED.A1T0 RZ, [R0+URZ], RZ ;  /* 0x000000ff00ff09a7 */ /* 0x0001e2000810043f */
[----:B------:R-:W-:-:S13]  /*2940*/  ISETP.GT.U32.AND P0, PT, R18, 0x1, PT ;  /* 0x000000011200780c */ /* 0x000fda0003f04070 */
[----:B0-----:R-:W-:Y:S05]  /*2950*/  @P0 BRA `(.L_x_30) ;  /* 0x0000000000040947 */ /* 0x001fea0003800000 */
[----:B------:R-:W-:Y:S01]  /*2960*/  BPT.TRAP 0x1 ;  /* 0x000000040000795c */ /* 0x000fe20000300000 */
.L_x_30:
[----:B------:R-:W-:Y:S01]  /*2970*/  IMAD.SHL.U32 R3, R70, 0x40, RZ ;  /* 0x0000004046037824 */ /* 0x000fe200078e00ff */
[----:B------:R-:W-:Y:S01]  /*2980*/  ULDC UR6, c[0x0][0x288] ;  /* 0x0000a20000067ab9 */ /* 0x000fe20000000800 */
[----:B------:R-:W-:Y:S01]  /*2990*/  SHF.R.S32.HI R15, RZ, 0x1f, R67 ;  /* 0x0000001fff0f7819 */ /* 0x000fe20000011443 */
[----:B------:R-:W-:Y:S01]  /*29a0*/  IMAD.SHL.U32 R7, R71, 0x80, RZ ;  /* 0x0000008047077824 */ /* 0x000fe200078e00ff */
[----:B------:R-:W-:Y:S01]  /*29b0*/  ULDC.64 UR4, c[0x0][0x5d0] ;  /* 0x0001740000047ab9 */ /* 0x000fe20000000a00 */
[----:B------:R-:W-:Y:S01]  /*29c0*/  LOP3.LUT R8, R3, 0x6, R62, 0xf8, !PT ;  /* 0x0000000603087812 */ /* 0x000fe200078ef83e */
[----:B------:R-:W-:Y:S01]  /*29d0*/  IMAD.WIDE R70, R71, 0x80, R22 ;  /* 0x0000008047467825 */ /* 0x000fe200078e0216 */
[----:B------:R-:W-:Y:S01]  /*29e0*/  ISETP.GE.AND P0, PT, R3, UR6, PT ;  /* 0x0000000603007c0c */ /* 0x000fe2000bf06270 */
[----:B------:R-:W-:Y:S01]  /*29f0*/  ULDC UR6, c[0x0][0x284] ;  /* 0x0000a10000067ab9 */ /* 0x000fe20000000800 */
[----:B------:R-:W-:Y:S01]  /*2a00*/  SHF.R.S32.HI R9, RZ, 0x1f, R8 ;  /* 0x0000001fff097819 */ /* 0x000fe20000011408 */
[----:B------:R-:W-:Y:S01]  /*2a10*/  IMAD R0, R15, UR4, RZ ;  /* 0x000000040f007c24 */ /* 0x000fe2000f8e02ff */
[----:B------:R-:W-:-:S03]  /*2a20*/  ISETP.GE.OR P0, PT, R7, UR6, P0 ;  /* 0x0000000607007c0c */ /* 0x000fc60008706670 */
[C---:B------:R-:W-:Y:S02]  /*2a30*/  IMAD R11, R67.reuse, UR5, R0 ;  /* 0x00000005430b7c24 */ /* 0x040fe4000f8e0200 */
[----:B------:R-:W-:Y:S01]  /*2a40*/  IMAD.WIDE.U32 R4, R67, UR4, R8 ;  /* 0x0000000443047c25 */ /* 0x000fe2000f8e0008 */
[----:B------:R-:W-:-:S03]  /*2a50*/  ULDC.64 UR4, c[0x0][0x5c8] ;  /* 0x0001720000047ab9 */ /* 0x000fc60000000a00 */
[----:B------:R-:W-:Y:S02]  /*2a60*/  IMAD R13, R71, UR4, RZ ;  /* 0x00000004470d7c24 */ /* 0x000fe4000f8e02ff */
[----:B------:R-:W-:Y:S02]  /*2a70*/  IMAD.IADD R5, R5, 0x1, R11 ;  /* 0x0000000105057824 */ /* 0x000fe400078e020b */
[C---:B------:R-:W-:Y:S02]  /*2a80*/  IMAD R13, R70.reuse, UR5, R13 ;  /* 0x00000005460d7c24 */ /* 0x040fe4000f8e020d */
[----:B------:R-:W-:-:S04]  /*2a90*/  IMAD.WIDE.U32 R72, R70, UR4, R4 ;  /* 0x0000000446487c25 */ /* 0x000fc8000f8e0004 */
[----:B------:R-:W-:Y:S01]  /*2aa0*/  IMAD.MOV.U32 R0, RZ, RZ, -0x1 ;  /* 0xffffffffff007424 */ /* 0x000fe200078e00ff */
[----:B------:R-:W-:Y:S06]  /*2ab0*/  @P0 BRA `(.L_x_32) ;  /* 0x0000001800f80947 */ /* 0x000fec0003800000 */
[----:B-----5:R-:W-:Y:S01]  /*2ac0*/  FSETP.NEU.AND P0, PT, R57, RZ, PT ;  /* 0x000000ff3900720b */ /* 0x020fe20003f0d000 */
[----:B------:R-:W-:Y:S01]  /*2ad0*/  IMAD.IADD R4, R61, 0x1, -R3 ;  /* 0x000000013d047824 */ /* 0x000fe200078e0a03 */
[----:B------:R-:W-:Y:S01]  /*2ae0*/  BSSY B0, `(.L_x_32) ;  /* 0x00001bb000007945 */ /* 0x000fe20003800000 */
[----:B------:R-:W-:Y:S02]  /*2af0*/  IMAD.IADD R3, R66, 0x1, -R7 ;  /* 0x0000000142037824 */ /* 0x000fe400078e0a07 */
[----:B------:R-:W-:Y:S01]  /*2b00*/  IMAD.IADD R83, R73, 0x1, R13 ;  /* 0x0000000149537824 */ /* 0x000fe200078e020d */
[----:B------:R-:W-:-:S04]  /*2b10*/  ISETP.GT.AND P1, PT, R4, RZ, PT ;  /* 0x000000ff0400720c */ /* 0x000fc80003f24270 */
[----:B------:R-:W-:-:S03]  /*2b20*/  ISETP.GT.AND P3, PT, R3, RZ, P1 ;  /* 0x000000ff0300720c */ /* 0x000fc60000f64270 */
[----:B------:R-:W-:Y:S10]  /*2b30*/  @!P0 BRA `(.L_x_33) ;  /* 0x0000001000dc8947 */ /* 0x000ff40003800000 */
[----:B------:R-:W0:Y:S01]  /*2b40*/  LDC.64 R76, c[0x0][0x5b8] ;  /* 0x00016e00ff4c7b82 */ /* 0x000e220000000a00 */
[----:B------:R-:W-:-:S07]  /*2b50*/  ULDC.64 UR4, c[0x0][0x5c0] ;  /* 0x0001700000047ab9 */ /* 0x000fce0000000a00 */
[----:B------:R-:W1:Y:S08]  /*2b60*/  LDC.64 R78, c[0x0][0x5b0] ;  /* 0x00016c00ff4e7b82 */ /* 0x000e700000000a00 */
[----:B------:R-:W2:Y:S01]  /*2b70*/  LDC.64 R80, c[0x0][0x5a8] ;  /* 0x00016a00ff507b82 */ /* 0x000ea20000000a00 */
[-C--:B0-----:R-:W-:Y:S02]  /*2b80*/  IMAD R6, R15, R76.reuse, RZ ;  /* 0x0000004c0f067224 */ /* 0x081fe400078e02ff */
[----:B------:R-:W-:-:S04]  /*2b90*/  IMAD.WIDE.U32 R12, R67, R76, R8 ;  /* 0x0000004c430c7225 */ /* 0x000fc800078e0008 */
[----:B------:R-:W-:Y:S02]  /*2ba0*/  IMAD R73, R67, R77, R6 ;  /* 0x0000004d43497224 */ /* 0x000fe400078e0206 */
[-C--:B-1----:R-:W-:Y:S02]  /*2bb0*/  IMAD R5, R71, R78.reuse, RZ ;  /* 0x0000004e47057224 */ /* 0x082fe400078e02ff */
[----:B------:R-:W-:Y:S02]  /*2bc0*/  IMAD.IADD R13, R13, 0x1, R73 ;  /* 0x000000010d0d7824 */ /* 0x000fe400078e0249 */
[C---:B------:R-:W-:Y:S02]  /*2bd0*/  IMAD R75, R70.reuse, R79, R5 ;  /* 0x0000004f464b7224 */ /* 0x040fe400078e0205 */
[----:B------:R-:W-:-:S04]  /*2be0*/  IMAD.WIDE.U32 R6, R70, R78, R12 ;  /* 0x0000004e46067225 */ /* 0x000fc800078e000c */
[----:B------:R-:W-:Y:S01]  /*2bf0*/  IMAD.IADD R5, R7, 0x1, R75 ;  /* 0x0000000107057824 */ /* 0x000fe200078e024b */
[----:B--2---:R-:W-:-:S04]  /*2c00*/  LEA R14, P0, R6, R80, 0x2 ;  /* 0x00000050060e7211 */ /* 0x004fc800078010ff */
[----:B------:R-:W-:-:S05]  /*2c10*/  LEA.HI.X R15, R6, R81, R5, 0x2, P0 ;  /* 0x00000051060f7211 */ /* 0x000fca00000f1405 */
[----:B------:R-:W2:Y:S01]  /*2c20*/  @P3 LDG.E.LTC128B R74, desc[UR40][R14.64] ;  /* 0x000000280e4a3981 */ /* 0x000ea2000c1e1920 */
[----:B------:R-:W-:Y:S01]  /*2c30*/  IMAD.WIDE.U32 R6, R70, R78, R8 ;  /* 0x0000004e46067225 */ /* 0x000fe200078e0008 */
[C---:B------:R-:W-:Y:S01]  /*2c40*/  SHF.L.U64.HI R11, R78.reuse, 0x3, R79 ;  /* 0x000000034e0b7819 */ /* 0x040fe2000001024f */
[----:B------:R-:W-:Y:S01]  /*2c50*/  BSSY B1, `(.L_x_34) ;  /* 0x0000016000017945 */ /* 0x000fe20003800000 */
[----:B------:R-:W-:Y:S01]  /*2c60*/  ISETP.GT.AND P1, PT, R3, 0x8, P1 ;  /* 0x000000080300780c */ /* 0x000fe20000f24270 */
[----:B------:R-:W-:Y:S02]  /*2c70*/  IMAD.IADD R7, R75, 0x1, R7 ;  /* 0x000000014b077824 */ /* 0x000fe400078e0207 */
[----:B------:R-:W-:Y:S02]  /*2c80*/  IMAD.SHL.U32 R10, R78, 0x8, RZ ;  /* 0x000000084e0a7824 */ /* 0x000fe400078e00ff */
[----:B------:R-:W-:-:S04]  /*2c90*/  IMAD.WIDE.U32 R20, R67, R76, R6 ;  /* 0x0000004c43147225 */ /* 0x000fc800078e0006 */
[----:B------:R-:W-:Y:S01]  /*2ca0*/  IMAD.IADD R7, R73, 0x1, R21 ;  /* 0x0000000149077824 */ /* 0x000fe200078e0215 */
[----:B------:R-:W-:Y:S01]  /*2cb0*/  LEA R6, P2, R20, R80, 0x2 ;  /* 0x0000005014067211 */ /* 0x000fe200078410ff */
[----:B------:R-:W-:Y:S01]  /*2cc0*/  IMAD.WIDE.U32 R70, R70, R78, R10 ;  /* 0x0000004e46467225 */ /* 0x000fe200078e000a */
[----:B------:R-:W-:Y:S02]  /*2cd0*/  LEA R10, P0, R72, UR4, 0x2 ;  /* 0x00000004480a7c11 */ /* 0x000fe4000f8010ff */
[----:B------:R-:W-:Y:S01]  /*2ce0*/  LEA.HI.X R7, R20, R81, R7, 0x2, P2 ;  /* 0x0000005114077211 */ /* 0x000fe200010f1407 */
[----:B------:R-:W-:Y:S01]  /*2cf0*/  IMAD.IADD R75, R75, 0x1, R71 ;  /* 0x000000014b4b7824 */ /* 0x000fe200078e0247 */
[----:B------:R-:W-:Y:S02]  /*2d00*/  ISETP.GT.AND P2, PT, R4, 0x1, PT ;  /* 0x000000010400780c */ /* 0x000fe40003f44270 */
[----:B------:R-:W-:Y:S02]  /*2d10*/  LEA.HI.X R11, R72, UR5, R83, 0x2, P0 ;  /* 0x00000005480b7c11 */ /* 0x000fe400080f1453 */
[----:B------:R-:W-:Y:S01]  /*2d20*/  ISETP.GT.AND P4, PT, R3, RZ, P2 ;  /* 0x000000ff0300720c */ /* 0x000fe20001784270 */
[----:B--2---:R-:W-:-:S04]  /*2d30*/  FMUL R5, R74, R57 ;  /* 0x000000394a057220 */ /* 0x004fc80000400000 */
[----:B------:R-:W-:Y:S01]  /*2d40*/  FFMA R21, R24, R56, R5 ;  /* 0x0000003818157223 */ /* 0x000fe20000000005 */
[----:B------:R-:W-:-:S04]  /*2d50*/  IADD3 R5, P0, R12, R70, RZ ;  /* 0x000000460c057210 */ /* 0x000fc80007f1e0ff */
[----:B------:R0:W-:Y:S01]  /*2d60*/  @P3 STG.E desc[UR40][R10.64], R21 ;  /* 0x000000150a003986 */ /* 0x0001e2000c101928 */
[----:B------:R-:W-:Y:S01]  /*2d70*/  LEA R14, P3, R5, R80, 0x2 ;  /* 0x00000050050e7211 */ /* 0x000fe200078610ff */
[----:B------:R-:W-:Y:S01]  /*2d80*/  IMAD.X R20, R75, 0x1, R13, P0 ;  /* 0x000000014b147824 */ /* 0x000fe200000e060d */
[----:B------:R-:W-:Y:S11]  /*2d90*/  @!P4 BRA `(.L_x_35) ;  /* 0x000000000004c947 */ /* 0x000ff60003800000 */
[----:B------:R1:W5:Y:S02]  /*2da0*/  LDG.E.LTC128B R74, desc[UR40][R6.64+0x4] ;  /* 0x00000428064a7981 */ /* 0x000364000c1e1920 */
.L_x_35:
[----:B------:R-:W-:Y:S05]  /*2db0*/  BSYNC B1 ;  /* 0x0000000000017941 */ /* 0x000fea0003800000 */
.L_x_34:
[----:B-----5:R-:W-:Y:S01]  /*2dc0*/  FMUL R12, R74, R57 ;  /* 0x000000394a0c7220 */ /* 0x020fe20000400000 */
[----:B------:R-:W-:-:S03]  /*2dd0*/  LEA.HI.X R15, R5, R81, R20, 0x2, P3 ;  /* 0x00000051050f7211 */ /* 0x000fc600018f1414 */
[----:B------:R-:W-:-:S05]  /*2de0*/  FFMA R25, R25, R56, R12 ;  /* 0x0000003819197223 */ /* 0x000fca000000000c */
[----:B------:R2:W-:Y:S04]  /*2df0*/  @P4 STG.E desc[UR40][R10.64+0x4], R25 ;  /* 0x000004190a004986 */ /* 0x0005e8000c101928 */
[----:B------:R-:W3:Y:S01]  /*2e00*/  @P1 LDG.E.LTC128B R74, desc[UR40][R14.64] ;  /* 0x000000280e4a1981 */ /* 0x000ee2000c1e1920 */
[C---:B------:R-:W-:Y:S01]  /*2e10*/  SHF.L.U64.HI R13, R58.reuse, 0x2, R59 ;  /* 0x000000023a0d7819 */ /* 0x040fe2000001023b */
[----:B------:R-:W-:Y:S01]  /*2e20*/  BSSY B1, `(.L_x_36) ;  /* 0x0000010000017945 */ /* 0x000fe20003800000 */
[----:B------:R-:W-:Y:S02]  /*2e30*/  LEA R12, P3, R58, R10, 0x2 ;  /* 0x0000000a3a0c7211 */ /* 0x000fe400078610ff */
[----:B------:R-:W-:Y:S02]  /*2e40*/  IADD3 R20, P0, R8, R70, RZ ;  /* 0x0000004608147210 */ /* 0x000fe40007f1e0ff */
[----:B------:R-:W-:Y:S01]  /*2e50*/  ISETP.GT.AND P2, PT, R3, 0x8, P2 ;  /* 0x000000080300780c */ /* 0x000fe20001744270 */
[----:B------:R-:W-:-:S02]  /*2e60*/  IMAD.X R13, R13, 0x1, R11, P3 ;  /* 0x000000010d0d7824 */ /* 0x000fc400018e060b */
[----:B0-----:R-:W-:Y:S01]  /*2e70*/  IMAD.X R21, R9, 0x1, R75, P0 ;  /* 0x0000000109157824 */ /* 0x001fe200000e064b */
[----:B------:R-:W-:Y:S01]  /*2e80*/  ISETP.GT.AND P0, PT, R4, 0x8, PT ;  /* 0x000000080400780c */ /* 0x000fe20003f04270 */
[----:B------:R-:W-:-:S04]  /*2e90*/  IMAD.WIDE.U32 R20, R67, R76, R20 ;  /* 0x0000004c43147225 */ /* 0x000fc800078e0014 */
[----:B------:R-:W-:Y:S01]  /*2ea0*/  IMAD.IADD R9, R73, 0x1, R21 ;  /* 0x0000000149097824 */ /* 0x000fe200078e0215 */
[----:B------:R-:W-:-:S04]  /*2eb0*/  LEA R8, P4, R20, R80, 0x2 ;  /* 0x0000005014087211 */ /* 0x000fc800078810ff */
[----:B------:R-:W-:Y:S01]  /*2ec0*/  LEA.HI.X R9, R20, R81, R9, 0x2, P4 ;  /* 0x0000005114097211 */ /* 0x000fe200020f1409 */
[----:B---3--:R-:W-:-:S04]  /*2ed0*/  FMUL R5, R74, R57 ;  /* 0x000000394a057220 */ /* 0x008fc80000400000 */
[----:B------:R-:W-:-:S05]  /*2ee0*/  FFMA R5, R26, R56, R5 ;  /* 0x000000381a057223 */ /* 0x000fca0000000005 */
[----:B------:R2:W-:Y:S01]  /*2ef0*/  @P1 STG.E desc[UR40][R12.64], R5 ;  /* 0x000000050c001986 */ /* 0x0005e2000c101928 */
[----:B------:R-:W-:Y:S05]  /*2f00*/  @!P2 BRA `(.L_x_37) ;  /* 0x000000000004a947 */ /* 0x000fea0003800000 */
[----:B------:R0:W5:Y:S02]  /*2f10*/  LDG.E.LTC128B R74, desc[UR40][R8.64+0x4] ;  /* 0x00000428084a7981 */ /* 0x000164000c1e1920 */
.L_x_37:
[----:B------:R-:W-:Y:S05]  /*2f20*/  BSYNC B1 ;  /* 0x0000000000017941 */ /* 0x000fea0003800000 */
.L_x_36:
[----:B-----5:R-:W-:Y:S01]  /*2f30*/  FMUL R14, R74, R57 ;  /* 0x000000394a0e7220 */ /* 0x020fe20000400000 */
[----:B------:R-:W-:Y:S01]  /*2f40*/  ISETP.GT.AND P3, PT, R3, RZ, P0 ;  /* 0x000000ff0300720c */ /* 0x000fe20000764270 */
[----:B------:R-:W-:Y:S01]  /*2f50*/  BSSY B1, `(.L_x_38) ;  /* 0x0000006000017945 */ /* 0x000fe20003800000 */
[----:B------:R-:W-:Y:S01]  /*2f60*/  ISETP.GT.AND P1, PT, R4, 0x9, PT ;  /* 0x000000090400780c */ /* 0x000fe20003f24270 */
[----:B------:R-:W-:-:S05]  /*2f70*/  FFMA R27, R27, R56, R14 ;  /* 0x000000381b1b7223 */ /* 0x000fca000000000e */
[----:B------:R3:W-:Y:S05]  /*2f80*/  @P2 STG.E desc[UR40][R12.64+0x4], R27 ;  /* 0x0000041b0c002986 */ /* 0x0007ea000c101928 */
[----:B------:R-:W-:Y:S05]  /*2f90*/  @!P3 BRA `(.L_x_39) ;  /* 0x000000000004b947 */ /* 0x000fea0003800000 */
[----:B------:R4:W5:Y:S02]  /*2fa0*/  LDG.E.LTC128B R74, desc[UR40][R6.64+0x20] ;  /* 0x00002028064a7981 */ /* 0x000964000c1e1920 */
.L_x_39:
[----:B------:R-:W-:Y:S05]  /*2fb0*/  BSYNC B1 ;  /* 0x0000000000017941 */ /* 0x000fea0003800000 */
.L_x_38:
[----:B--2--5:R-:W-:Y:S01]  /*2fc0*/  FMUL R5, R74, R57 ;  /* 0x000000394a057220 */ /* 0x024fe20000400000 */
[----:B------:R-:W-:Y:S01]  /*2fd0*/  ISETP.GT.AND P2, PT, R3, RZ, P1 ;  /* 0x000000ff0300720c */ /* 0x000fe20000f44270 */
[----:B------:R-:W-:Y:S02]  /*2fe0*/  BSSY B1, `(.L_x_40) ;  /* 0x0000005000017945 */ /* 0x000fe40003800000 */
[----:B------:R-:W-:-:S05]  /*2ff0*/  FFMA R5, R28, R56, R5 ;  /* 0x000000381c057223 */ /* 0x000fca0000000005 */
[----:B------:R2:W-:Y:S05]  /*3000*/  @P3 STG.E desc[UR40][R10.64+0x20], R5 ;  /* 0x000020050a003986 */ /* 0x0005ea000c101928 */
[----:B------:R-:W-:Y:S05]  /*3010*/  @!P2 BRA `(.L_x_41) ;  /* 0x000000000004a947 */ /* 0x000fea0003800000 */
[----:B------:R0:W5:Y:S02]  /*3020*/  LDG.E.LTC128B R74, desc[UR40][R6.64+0x24] ;  /* 0x00002428064a7981 */ /* 0x000164000c1e1920 */
.L_x_41:
[----:B------:R-:W-:Y:S05]  /*3030*/  BSYNC B1 ;  /* 0x0000000000017941 */ /* 0x000fea0003800000 */
.L_x_40:
[----:B-----5:R-:W-:Y:S01]  /*3040*/  FMUL R14, R74, R57 ;  /* 0x000000394a0e7220 */ /* 0x020fe20000400000 */
[----:B------:R-:W-:Y:S01]  /*3050*/  ISETP.GT.AND P0, PT, R3, 0x8, P0 ;  /* 0x000000080300780c */ /* 0x000fe20000704270 */
[----:B------:R-:W-:Y:S02]  /*3060*/  BSSY B1, `(.L_x_42) ;  /* 0x0000005000017945 */ /* 0x000fe40003800000 */
[----:B------:R-:W-:-:S05]  /*3070*/  FFMA R29, R29, R56, R14 ;  /* 0x000000381d1d7223 */ /* 0x000fca000000000e */
[----:B------:R0:W-:Y:S05]  /*3080*/  @P2 STG.E desc[UR40][R10.64+0x24], R29 ;  /* 0x0000241d0a002986 */ /* 0x0001ea000c101928 */
[----:B------:R-:W-:Y:S05]  /*3090*/  @!P0 BRA `(.L_x_43) ;  /* 0x0000000000048947 */ /* 0x000fea0003800000 */
[----:B------:R0:W5:Y:S02]  /*30a0*/  LDG.E.LTC128B R74, desc[UR40][R8.64+0x20] ;  /* 0x00002028084a7981 */ /* 0x000164000c1e1920 */
.L_x_43:
[----:B------:R-:W-:Y:S05]  /*30b0*/  BSYNC B1 ;  /* 0x0000000000017941 */ /* 0x000fea0003800000 */
.L_x_42:
[----:B--2--5:R-:W-:Y:S01]  /*30c0*/  FMUL R5, R74, R57 ;  /* 0x000000394a057220 */ /* 0x024fe20000400000 */
[----:B------:R-:W-:Y:S01]  /*30d0*/  ISETP.GT.AND P2, PT, R3, 0x8, P1 ;  /* 0x000000080300780c */ /* 0x000fe20000f44270 */
[----:B------:R-:W-:Y:S01]  /*30e0*/  BSSY B1, `(.L_x_44) ;  /* 0x0000006000017945 */ /* 0x000fe20003800000 */
[----:B------:R-:W-:Y:S01]  /*30f0*/  ISETP.GT.AND P1, PT, R4, 0x10, PT ;  /* 0x000000100400780c */ /* 0x000fe20003f24270 */
[----:B------:R-:W-:-:S05]  /*3100*/  FFMA R5, R30, R56, R5 ;  /* 0x000000381e057223 */ /* 0x000fca0000000005 */
[----:B------:R2:W-:Y:S05]  /*3110*/  @P0 STG.E desc[UR40][R12.64+0x20], R5 ;  /* 0x000020050c000986 */ /* 0x0005ea000c101928 */
[----:B------:R-:W-:Y:S05]  /*3120*/  @!P2 BRA `(.L_x_45) ;  /* 0x000000000004a947 */ /* 0x000fea0003800000 */
[----:B------:R0:W5:Y:S02]  /*3130*/  LDG.E.LTC128B R74, desc[UR40][R8.64+0x24] ;  /* 0x00002428084a7981 */ /* 0x000164000c1e1920 */
.L_x_45:
[----:B------:R-:W-:Y:S05]  /*3140*/  BSYNC B1 ;  /* 0x0000000000017941 */ /* 0x000fea0003800000 */
.L_x_44:
        /* <DEDUP_REMOVED lines=8> */
.L_x_47:
[----:B------:R-:W-:Y:S05]  /*31d0*/  BSYNC B1 ;  /* 0x0000000000017941 */ /* 0x000fea0003800000 */
.L_x_46:
[----:B--2--5:R-:W-:Y:S01]  /*31e0*/  FMUL R5, R74, R57 ;  /* 0x000000394a057220 */ /* 0x024fe20000400000 */
[----:B------:R-:W-:Y:S01]  /*31f0*/  ISETP.GT.AND P4, PT, R3, RZ, P0 ;  /* 0x000000ff0300720c */ /* 0x000fe20000784270 */
[----:B------:R-:W-:Y:S02]  /*3200*/  BSSY B1, `(.L_x_48) ;  /* 0x0000005000017945 */ /* 0x000fe40003800000 */
[----:B------:R-:W-:-:S05]  /*3210*/  FFMA R5, R32, R56, R5 ;  /* 0x0000003820057223 */ /* 0x000fca0000000005 */
[----:B------:R2:W-:Y:S05]  /*3220*/  @P3 STG.E desc[UR40][R10.64+0x40], R5 ;  /* 0x000040050a003986 */ /* 0x0005ea000c101928 */
[----:B------:R-:W-:Y:S05]  /*3230*/  @!P4 BRA `(.L_x_49) ;  /* 0x000000000004c947 */ /* 0x000fea0003800000 */
[----:B------:R0:W5:Y:S02]  /*3240*/  LDG.E.LTC128B R74, desc[UR40][R6.64+0x44] ;  /* 0x00004428064a7981 */ /* 0x000164000c1e1920 */
.L_x_49:
[----:B------:R-:W-:Y:S05]  /*3250*/  BSYNC B1 ;  /* 0x0000000000017941 */ /* 0x000fea0003800000 */
.L_x_48:
[----:B-----5:R-:W-:Y:S01]  /*3260*/  FMUL R14, R74, R57 ;  /* 0x000000394a0e7220 */ /* 0x020fe20000400000 */
[----:B------:R-:W-:Y:S01]  /*3270*/  ISETP.GT.AND P2, PT, R3, 0x8, P1 ;  /* 0x000000080300780c */ /* 0x000fe20000f44270 */
[----:B------:R-:W-:Y:S02]  /*3280*/  BSSY B1, `(.L_x_50) ;  /* 0x0000005000017945 */ /* 0x000fe40003800000 */
[----:B------:R-:W-:-:S05]  /*3290*/  FFMA R33, R33, R56, R14 ;  /* 0x0000003821217223 */ /* 0x000fca000000000e */
[----:B------:R0:W-:Y:S05]  /*32a0*/  @P4 STG.E desc[UR40][R10.64+0x44], R33 ;  /* 0x000044210a004986 */ /* 0x0001ea000c101928 */
[----:B------:R-:W-:Y:S05]  /*32b0*/  @!P2 BRA `(.L_x_51) ;  /* 0x000000000004a947 */ /* 0x000fea0003800000 */
[----:B------:R0:W5:Y:S02]  /*32c0*/  LDG.E.LTC128B R74, desc[UR40][R8.64+0x40] ;  /* 0x00004028084a7981 */ /* 0x000164000c1e1920 */
.L_x_51:
[----:B------:R-:W-:Y:S05]  /*32d0*/  BSYNC B1 ;  /* 0x0000000000017941 */ /* 0x000fea0003800000 */
.L_x_50:
        /* <DEDUP_REMOVED lines=8> */
.L_x_53:
[----:B------:R-:W-:Y:S05]  /*3360*/  BSYNC B1 ;  /* 0x0000000000017941 */ /* 0x000fea0003800000 */
.L_x_52:
        /* <DEDUP_REMOVED lines=8> */
.L_x_55:
[----:B------:R-:W-:Y:S05]  /*33f0*/  BSYNC B1 ;  /* 0x0000000000017941 */ /* 0x000fea0003800000 */
.L_x_54:
[----:B--2--5:R-:W-:Y:S01]  /*3400*/  FMUL R5, R74, R57 ;  /* 0x000000394a057220 */ /* 0x024fe20000400000 */
[----:B------:R-:W-:Y:S01]  /*3410*/  ISETP.GT.AND P3, PT, R3, RZ, P0 ;  /* 0x000000ff0300720c */ /* 0x000fe20000764270 */
[----:B------:R-:W-:Y:S02]  /*3420*/  BSSY B1, `(.L_x_56) ;  /* 0x0000005000017945 */ /* 0x000fe40003800000 */
[----:B------:R-:W-:-:S05]  /*3430*/  FFMA R5, R36, R56, R5 ;  /* 0x0000003824057223 */ /* 0x000fca0000000005 */
[----:B------:R2:W-:Y:S05]  /*3440*/  @P2 STG.E desc[UR40][R10.64+0x60], R5 ;  /* 0x000060050a002986 */ /* 0x0005ea000c101928 */
[----:B------:R-:W-:Y:S05]  /*3450*/  @!P3 BRA `(.L_x_57) ;  /* 0x000000000004b947 */ /* 0x000fea0003800000 */
[----:B------:R0:W5:Y:S02]  /*3460*/  LDG.E.LTC128B R74, desc[UR40][R6.64+0x64] ;  /* 0x00006428064a7981 */ /* 0x000164000c1e1920 */
.L_x_57:
[----:B------:R-:W-:Y:S05]  /*3470*/  BSYNC B1 ;  /* 0x0000000000017941 */ /* 0x000fea0003800000 */
.L_x_56:
[----:B-----5:R-:W-:Y:S01]  /*3480*/  FMUL R14, R74, R57 ;  /* 0x000000394a0e7220 */ /* 0x020fe20000400000 */
[----:B------:R-:W-:Y:S01]  /*3490*/  ISETP.GT.AND P2, PT, R3, 0x8, P1 ;  /* 0x000000080300780c */ /* 0x000fe20000f44270 */
[----:B------:R-:W-:Y:S02]  /*34a0*/  BSSY B1, `(.L_x_58) ;  /* 0x0000005000017945 */ /* 0x000fe40003800000 */
[----:B------:R-:W-:-:S05]  /*34b0*/  FFMA R37, R37, R56, R14 ;  /* 0x0000003825257223 */ /* 0x000fca000000000e */
[----:B------:R0:W-:Y:S05]  /*34c0*/  @P3 STG.E desc[UR40][R10.64+0x64], R37 ;  /* 0x000064250a003986 */ /* 0x0001ea000c101928 */
[----:B------:R-:W-:Y:S05]  /*34d0*/  @!P2 BRA `(.L_x_59) ;  /* 0x000000000004a947 */ /* 0x000fea0003800000 */
[----:B------:R0:W5:Y:S02]  /*34e0*/  LDG.E.LTC128B R74, desc[UR40][R8.64+0x60] ;  /* 0x00006028084a7981 */ /* 0x000164000c1e1920 */
.L_x_59:
[----:B------:R-:W-:Y:S05]  /*34f0*/  BSYNC B1 ;  /* 0x0000000000017941 */ /* 0x000fea0003800000 */
.L_x_58:
        /* <DEDUP_REMOVED lines=8> */
.L_x_61:
[----:B------:R-:W-:Y:S05]  /*3580*/  BSYNC B1 ;  /* 0x0000000000017941 */ /* 0x000fea0003800000 */
.L_x_60:
        /* <DEDUP_REMOVED lines=8> */
.L_x_63:
[----:B------:R-:W-:Y:S05]  /*3610*/  BSYNC B1 ;  /* 0x0000000000017941 */ /* 0x000fea0003800000 */
.L_x_62:
[----:B--2--5:R-:W-:Y:S01]  /*3620*/  FMUL R5, R74, R57 ;  /* 0x000000394a057220 */ /* 0x024fe20000400000 */
[----:B------:R-:W-:Y:S01]  /*3630*/  ISETP.GT.AND P3, PT, R3, RZ, P0 ;  /* 0x000000ff0300720c */ /* 0x000fe20000764270 */
[----:B------:R-:W-:Y:S02]  /*3640*/  BSSY B1, `(.L_x_64) ;  /* 0x0000005000017945 */ /* 0x000fe40003800000 */
[----:B------:R-:W-:-:S05]  /*3650*/  FFMA R5, R40, R56, R5 ;  /* 0x0000003828057223 */ /* 0x000fca0000000005 */
[----:B------:R2:W-:Y:S05]  /*3660*/  @P2 STG.E desc[UR40][R10.64+0x80], R5 ;  /* 0x000080050a002986 */ /* 0x0005ea000c101928 */
[----:B------:R-:W-:Y:S05]  /*3670*/  @!P3 BRA `(.L_x_65) ;  /* 0x000000000004b947 */ /* 0x000fea0003800000 */
[----:B------:R0:W5:Y:S02]  /*3680*/  LDG.E.LTC128B R74, desc[UR40][R6.64+0x84] ;  /* 0x00008428064a7981 */ /* 0x000164000c1e1920 */
.L_x_65:
[----:B------:R-:W-:Y:S05]  /*3690*/  BSYNC B1 ;  /* 0x0000000000017941 */ /* 0x000fea0003800000 */
.L_x_64:
[----:B-----5:R-:W-:Y:S01]  /*36a0*/  FMUL R14, R74, R57 ;  /* 0x000000394a0e7220 */ /* 0x020fe20000400000 */
[----:B------:R-:W-:Y:S01]  /*36b0*/  ISETP.GT.AND P2, PT, R3, 0x8, P1 ;  /* 0x000000080300780c */ /* 0x000fe20000f44270 */
[----:B------:R-:W-:Y:S02]  /*36c0*/  BSSY B1, `(.L_x_66) ;  /* 0x0000005000017945 */ /* 0x000fe40003800000 */
[----:B------:R-:W-:-:S05]  /*36d0*/  FFMA R41, R41, R56, R14 ;  /* 0x0000003829297223 */ /* 0x000fca000000000e */
[----:B------:R0:W-:Y:S05]  /*36e0*/  @P3 STG.E desc[UR40][R10.64+0x84], R41 ;  /* 0x000084290a003986 */ /* 0x0001ea000c101928 */
[----:B------:R-:W-:Y:S05]  /*36f0*/  @!P2 BRA `(.L_x_67) ;  /* 0x000000000004a947 */ /* 0x000fea0003800000 */
[----:B------:R0:W5:Y:S02]  /*3700*/  LDG.E.LTC128B R74, desc[UR40][R8.64+0x80] ;  /* 0x00008028084a7981 */ /* 0x000164000c1e1920 */
.L_x_67:
[----:B------:R-:W-:Y:S05]  /*3710*/  BSYNC B1 ;  /* 0x0000000000017941 */ /* 0x000fea0003800000 */
.L_x_66:
        /* <DEDUP_REMOVED lines=8> */
.L_x_69:
[----:B------:R-:W-:Y:S05]  /*37a0*/  BSYNC B1 ;  /* 0x0000000000017941 */ /* 0x000fea0003800000 */
.L_x_68:
        /* <DEDUP_REMOVED lines=8> */
.L_x_71:
[----:B------:R-:W-:Y:S05]  /*3830*/  BSYNC B1 ;  /* 0x0000000000017941 */ /* 0x000fea0003800000 */
.L_x_70:
[----:B--2--5:R-:W-:Y:S01]  /*3840*/  FMUL R5, R74, R57 ;  /* 0x000000394a057220 */ /* 0x024fe20000400000 */
[----:B------:R-:W-:Y:S01]  /*3850*/  ISETP.GT.AND P3, PT, R3, RZ, P0 ;  /* 0x000000ff0300720c */ /* 0x000fe20000764270 */
[----:B------:R-:W-:Y:S02]  /*3860*/  BSSY B1, `(.L_x_72) ;  /* 0x0000005000017945 */ /* 0x000fe40003800000 */
[----:B------:R-:W-:-:S05]  /*3870*/  FFMA R5, R44, R56, R5 ;  /* 0x000000382c057223 */ /* 0x000fca0000000005 */
[----:B------:R2:W-:Y:S05]  /*3880*/  @P2 STG.E desc[UR40][R10.64+0xa0], R5 ;  /* 0x0000a0050a002986 */ /* 0x0005ea000c101928 */
[----:B------:R-:W-:Y:S05]  /*3890*/  @!P3 BRA `(.L_x_73) ;  /* 0x000000000004b947 */ /* 0x000fea0003800000 */
[----:B------:R0:W5:Y:S02]  /*38a0*/  LDG.E.LTC128B R74, desc[UR40][R6.64+0xa4] ;  /* 0x0000a428064a7981 */ /* 0x000164000c1e1920 */
.L_x_73:
[----:B------:R-:W-:Y:S05]  /*38b0*/  BSYNC B1 ;  /* 0x0000000000017941 */ /* 0x000fea0003800000 */
.L_x_72:
[----:B-----5:R-:W-:Y:S01]  /*38c0*/  FMUL R14, R74, R57 ;  /* 0x000000394a0e7220 */ /* 0x020fe20000400000 */
[----:B------:R-:W-:Y:S01]  /*38d0*/  ISETP.GT.AND P2, PT, R3, 0x8, P1 ;  /* 0x000000080300780c */ /* 0x000fe20000f44270 */
[----:B------:R-:W-:Y:S02]  /*38e0*/  BSSY B1, `(.L_x_74) ;  /* 0x0000005000017945 */ /* 0x000fe40003800000 */
[----:B------:R-:W-:-:S05]  /*38f0*/  FFMA R45, R45, R56, R14 ;  /* 0x000000382d2d7223 */ /* 0x000fca000000000e */
[----:B------:R0:W-:Y:S05]  /*3900*/  @P3 STG.E desc[UR40][R10.64+0xa4], R45 ;  /* 0x0000a42d0a003986 */ /* 0x0001ea000c101928 */
[----:B------:R-:W-:Y:S05]  /*3910*/  @!P2 BRA `(.L_x_75) ;  /* 0x000000000004a947 */ /* 0x000fea0003800000 */
[----:B------:R0:W5:Y:S02]  /*3920*/  LDG.E.LTC128B R74, desc[UR40][R8.64+0xa0] ;  /* 0x0000a028084a7981 */ /* 0x000164000c1e1920 */
.L_x_75:
[----:B------:R-:W-:Y:S05]  /*3930*/  BSYNC B1 ;  /* 0x0000000000017941 */ /* 0x000fea0003800000 */
.L_x_74:
        /* <DEDUP_REMOVED lines=8> */
.L_x_77:
[----:B------:R-:W-:Y:S05]  /*39c0*/  BSYNC B1 ;  /* 0x0000000000017941 */ /* 0x000fea0003800000 */
.L_x_76:
        /* <DEDUP_REMOVED lines=8> */
.L_x_79:
[----:B------:R-:W-:Y:S05]  /*3a50*/  BSYNC B1 ;  /* 0x0000000000017941 */ /* 0x000fea0003800000 */
.L_x_78:
[----:B--2--5:R-:W-:Y:S01]  /*3a60*/  FMUL R5, R74, R57 ;  /* 0x000000394a057220 */ /* 0x024fe20000400000 */
[----:B------:R-:W-:Y:S01]  /*3a70*/  ISETP.GT.AND P3, PT, R3, RZ, P0 ;  /* 0x000000ff0300720c */ /* 0x000fe20000764270 */
[----:B------:R-:W-:Y:S02]  /*3a80*/  BSSY B1, `(.L_x_80) ;  /* 0x0000005000017945 */ /* 0x000fe40003800000 */
[----:B------:R-:W-:-:S05]  /*3a90*/  FFMA R5, R48, R56, R5 ;  /* 0x0000003830057223 */ /* 0x000fca0000000005 */
[----:B------:R2:W-:Y:S05]  /*3aa0*/  @P2 STG.E desc[UR40][R10.64+0xc0], R5 ;  /* 0x0000c0050a002986 */ /* 0x0005ea000c101928 */
[----:B------:R-:W-:Y:S05]  /*3ab0*/  @!P3 BRA `(.L_x_81) ;  /* 0x000000000004b947 */ /* 0x000fea0003800000 */
[----:B------:R0:W5:Y:S02]  /*3ac0*/  LDG.E.LTC128B R74, desc[UR40][R6.64+0xc4] ;  /* 0x0000c428064a7981 */ /* 0x000164000c1e1920 */
.L_x_81:
[----:B------:R-:W-:Y:S05]  /*3ad0*/  BSYNC B1 ;  /* 0x0000000000017941 */ /* 0x000fea0003800000 */
.L_x_80:
[----:B-----5:R-:W-:Y:S01]  /*3ae0*/  FMUL R14, R74, R57 ;  /* 0x000000394a0e7220 */ /* 0x020fe20000400000 */
[----:B------:R-:W-:Y:S01]  /*3af0*/  ISETP.GT.AND P2, PT, R3, 0x8, P1 ;  /* 0x000000080300780c */ /* 0x000fe20000f44270 */
[----:B------:R-:W-:Y:S02]  /*3b00*/  BSSY B1, `(.L_x_82) ;  /* 0x0000005000017945 */ /* 0x000fe40003800000 */
[----:B------:R-:W-:-:S05]  /*3b10*/  FFMA R49, R49, R56, R14 ;  /* 0x0000003831317223 */ /* 0x000fca000000000e */
[----:B------:R0:W-:Y:S05]  /*3b20*/  @P3 STG.E desc[UR40][R10.64+0xc4], R49 ;  /* 0x0000c4310a003986 */ /* 0x0001ea000c101928 */
[----:B------:R-:W-:Y:S05]  /*3b30*/  @!P2 BRA `(.L_x_83) ;  /* 0x000000000004a947 */ /* 0x000fea0003800000 */
[----:B------:R0:W5:Y:S02]  /*3b40*/  LDG.E.LTC128B R74, desc[UR40][R8.64+0xc0] ;  /* 0x0000c028084a7981 */ /* 0x000164000c1e1920 */
.L_x_83:
[----:B------:R-:W-:Y:S05]  /*3b50*/  BSYNC B1 ;  /* 0x0000000000017941 */ /* 0x000fea0003800000 */
.L_x_82:
        /* <DEDUP_REMOVED lines=8> */
.L_x_85:
[----:B------:R-:W-:Y:S05]  /*3be0*/  BSYNC B1 ;  /* 0x0000000000017941 */ /* 0x000fea0003800000 */
.L_x_84:
[----:B-----5:R-:W-:Y:S01]  /*3bf0*/  FMUL R14, R74, R57 ;  /* 0x000000394a0e7220 */ /* 0x020fe20000400000 */
[----:B------:R-:W-:Y:S01]  /*3c00*/  ISETP.GT.AND P0, PT, R4, 0x39, PT ;  /* 0x000000390400780c */ /* 0x000fe20003f04270 */
[----:B------:R-:W-:Y:S01]  /*3c10*/  @P3 IMAD.MOV.U32 R4, RZ, RZ, R12 ;  /* 0x000000ffff043224 */ /* 0x000fe200078e000c */
[----:B------:R-:W-:Y:S01]  /*3c20*/  ISETP.GT.AND P2, PT, R3, RZ, P1 ;  /* 0x000000ff0300720c */ /* 0x000fe20000f44270 */
[----:B------:R-:W-:Y:S01]  /*3c30*/  FFMA R51, R51, R56, R14 ;  /* 0x0000003833337223 */ /* 0x000fe2000000000e */
[----:B--2---:R-:W-:Y:S01]  /*3c40*/  @P3 IMAD.MOV.U32 R5, RZ, RZ, R13 ;  /* 0x000000ffff053224 */ /* 0x004fe200078e000d */
[----:B------:R-:W-:Y:S04]  /*3c50*/  BSSY B1, `(.L_x_86) ;  /* 0x0000004000017945 */ /* 0x000fe80003800000 */
[----:B------:R2:W-:Y:S06]  /*3c60*/  @P3 STG.E desc[UR40][R4.64+0xc4], R51 ;  /* 0x0000c43304003986 */ /* 0x0005ec000c101928 */
[----:B------:R-:W-:Y:S05]  /*3c70*/  @!P2 BRA `(.L_x_87) ;  /* 0x000000000004a947 */ /* 0x000fea0003800000 */
[----:B------:R0:W5:Y:S02]  /*3c80*/  LDG.E.LTC128B R74, desc[UR40][R6.64+0xe0] ;  /* 0x0000e028064a7981 */ /* 0x000164000c1e1920 */
.L_x_87:
[----:B------:R-:W-:Y:S05]  /*3c90*/  BSYNC B1 ;  /* 0x0000000000017941 */ /* 0x000fea0003800000 */
.L_x_86:
[----:B--2--5:R-:W-:Y:S01]  /*3ca0*/  FMUL R5, R74, R57 ;  /* 0x000000394a057220 */ /* 0x024fe20000400000 */
[----:B------:R-:W-:Y:S01]  /*3cb0*/  @P2 IMAD.MOV.U32 R4, RZ, RZ, R10 ;  /* 0x000000ffff042224 */ /* 0x000fe200078e000a */
[----:B------:R-:W-:Y:S01]  /*3cc0*/  ISETP.GT.AND P3, PT, R3, RZ, P0 ;  /* 0x000000ff0300720c */ /* 0x000fe20000764270 */
[----:B------:R-:W-:Y:S01]  /*3cd0*/  BSSY B1, `(.L_x_88) ;  /* 0x0000006000017945 */ /* 0x000fe20003800000 */
[----:B------:R-:W-:Y:S01]  /*3ce0*/  FFMA R15, R52, R56, R5 ;  /* 0x00000038340f7223 */ /* 0x000fe20000000005 */
[----:B------:R-:W-:-:S05]  /*3cf0*/  @P2 IMAD.MOV.U32 R5, RZ, RZ, R11 ;  /* 0x000000ffff052224 */ /* 0x000fca00078e000b */
[----:B------:R2:W-:Y:S05]  /*3d00*/  @P2 STG.E desc[UR40][R4.64+0xe0], R15 ;  /* 0x0000e00f04002986 */ /* 0x0005ea000c101928 */
[----:B------:R-:W-:Y:S05]  /*3d10*/  @!P3 BRA `(.L_x_89) ;  /* 0x000000000004b947 */ /* 0x000fea0003800000 */
[----:B------:R0:W5:Y:S02]  /*3d20*/  LDG.E.LTC128B R74, desc[UR40][R6.64+0xe4] ;  /* 0x0000e428064a7981 */ /* 0x000164000c1e1920 */
.L_x_89:
[----:B------:R-:W-:Y:S05]  /*3d30*/  BSYNC B1 ;  /* 0x0000000000017941 */ /* 0x000fea0003800000 */
.L_x_88:
[----:B--2--5:R-:W-:Y:S01]  /*3d40*/  FMUL R4, R74, R57 ;  /* 0x000000394a047220 */ /* 0x024fe20000400000 */
[----:B------:R-:W-:Y:S01]  /*3d50*/  ISETP.GT.AND P1, PT, R3, 0x8, P1 ;  /* 0x000000080300780c */ /* 0x000fe20000f24270 */
[----:B------:R-:W-:Y:S02]  /*3d60*/  BSSY B1, `(.L_x_90) ;  /* 0x0000005000017945 */ /* 0x000fe40003800000 */
[----:B------:R-:W-:-:S05]  /*3d70*/  FFMA R53, R53, R56, R4 ;  /* 0x0000003835357223 */ /* 0x000fca0000000004 */
[----:B------:R2:W-:Y:S05]  /*3d80*/  @P3 STG.E desc[UR40][R10.64+0xe4], R53 ;  /* 0x0000e4350a003986 */ /* 0x0005ea000c101928 */
[----:B------:R-:W-:Y:S05]  /*3d90*/  @!P1 BRA `(.L_x_91) ;  /* 0x0000000000049947 */ /* 0x000fea0003800000 */
[----:B------:R0:W5:Y:S02]  /*3da0*/  LDG.E.LTC128B R74, desc[UR40][R8.64+0xe0] ;  /* 0x0000e028084a7981 */ /* 0x000164000c1e1920 */
.L_x_91:
[----:B------:R-:W-:Y:S05]  /*3db0*/  BSYNC B1 ;  /* 0x0000000000017941 */ /* 0x000fea0003800000 */
.L_x_90:
[----:B-----5:R-:W-:Y:S01]  /*3dc0*/  FMUL R5, R74, R57 ;  /* 0x000000394a057220 */ /* 0x020fe20000400000 */
[----:B------:R-:W-:Y:S01]  /*3dd0*/  @P1 IMAD.MOV.U32 R4, RZ, RZ, R12 ;  /* 0x000000ffff041224 */ /* 0x000fe200078e000c */
[----:B------:R-:W-:Y:S01]  /*3de0*/  ISETP.GT.AND P0, PT, R3, 0x8, P0 ;  /* 0x000000080300780c */ /* 0x000fe20000704270 */
[----:B------:R-:W-:Y:S01]  /*3df0*/  BSSY B1, `(.L_x_92) ;  /* 0x0000006000017945 */ /* 0x000fe20003800000 */
[----:B01--4-:R-:W-:Y:S01]  /*3e00*/  FFMA R7, R54, R56, R5 ;  /* 0x0000003836077223 */ /* 0x013fe20000000005 */
[----:B------:R-:W-:-:S05]  /*3e10*/  @P1 IMAD.MOV.U32 R5, RZ, RZ, R13 ;  /* 0x000000ffff051224 */ /* 0x000fca00078e000d */
[----:B------:R0:W-:Y:S05]  /*3e20*/  @P1 STG.E desc[UR40][R4.64+0xe0], R7 ;  /* 0x0000e00704001986 */ /* 0x0001ea000c101928 */
[----:B------:R-:W-:Y:S05]  /*3e30*/  @!P0 BRA `(.L_x_93) ;  /* 0x0000000000048947 */ /* 0x000fea0003800000 */
[----:B------:R1:W5:Y:S02]  /*3e40*/  LDG.E.LTC128B R74, desc[UR40][R8.64+0xe4] ;  /* 0x0000e428084a7981 */ /* 0x000364000c1e1920 */
.L_x_93:
[----:B------:R-:W-:Y:S05]  /*3e50*/  BSYNC B1 ;  /* 0x0000000000017941 */ /* 0x000fea0003800000 */
.L_x_92:
[----:B-----5:R-:W-:-:S04]  /*3e60*/  FMUL R74, R74, R57 ;  /* 0x000000394a4a7220 */ /* 0x020fc80000400000 */
[----:B------:R-:W-:Y:S01]  /*3e70*/  FFMA R55, R55, R56, R74 ;  /* 0x0000003837377223 */ /* 0x000fe2000000004a */
[----:B------:R-:W-:Y:S06]  /*3e80*/  @!P0 BRA `(.L_x_94) ;  /* 0x0000000800008947 */ /* 0x000fec0003800000 */
[----:B------:R4:W-:Y:S01]  /*3e90*/  STG.E desc[UR40][R12.64+0xe4], R55 ;  /* 0x0000e4370c007986 */ /* 0x0009e2000c101928 */
[----:B------:R-:W-:Y:S05]  /*3ea0*/  BRA `(.L_x_94) ;  /* 0x0000000400f87947 */ /* 0x000fea0003800000 */
.L_x_33:
[----:B------:R-:W-:Y:S01]  /*3eb0*/  ULDC.64 UR4, c[0x0][0x5c0] ;  /* 0x0001700000047ab9 */ /* 0x000fe20000000a00 */
[----:B------:R-:W-:Y:S01]  /*3ec0*/  ISETP.GT.AND P0, PT, R4, 0x1, PT ;  /* 0x000000010400780c */ /* 0x000fe20003f04270 */
[-C--:B------:R-:W-:Y:S01]  /*3ed0*/  FMUL R5, R24, R56.reuse ;  /* 0x0000003818057220 */ /* 0x080fe20000400000 */
[----:B------:R-:W-:Y:S01]  /*3ee0*/  LEA R6, P2, R72, UR4, 0x2 ;  /* 0x0000000448067c11 */ /* 0x000fe2000f8410ff */
[-C--:B------:R-:W-:Y:S01]  /*3ef0*/  FMUL R25, R25, R56.reuse ;  /* 0x0000003819197220 */ /* 0x080fe20000400000 */
[----:B------:R-:W-:Y:S01]  /*3f00*/  ISETP.GT.AND P4, PT, R3, RZ, P0 ;  /* 0x000000ff0300720c */ /* 0x000fe20000784270 */
[-C--:B------:R-:W-:Y:S01]  /*3f10*/  FMUL R11, R26, R56.reuse ;  /* 0x000000381a0b7220 */ /* 0x080fe20000400000 */
[----:B------:R-:W-:Y:S01]  /*3f20*/  LEA.HI.X R7, R72, UR5, R83, 0x2, P2 ;  /* 0x0000000548077c11 */ /* 0x000fe200090f1453 */
[-C--:B------:R-:W-:Y:S01]  /*3f30*/  FMUL R27, R27, R56.reuse ;  /* 0x000000381b1b7220 */ /* 0x080fe20000400000 */
[----:B------:R-:W-:Y:S01]  /*3f40*/  ISETP.GT.AND P2, PT, R3, 0x8, P1 ;  /* 0x000000080300780c */ /* 0x000fe20000f44270 */
[----:B------:R-:W-:Y:S01]  /*3f50*/  FMUL R29, R29, R56 ;  /* 0x000000381d1d7220 */ /* 0x000fe20000400000 */
[C---:B------:R-:W-:Y:S01]  /*3f60*/  SHF.L.U64.HI R9, R58.reuse, 0x2, R59 ;  /* 0x000000023a097819 */ /* 0x040fe2000001023b */
[----:B------:R0:W-:Y:S01]  /*3f70*/  @P3 STG.E desc[UR40][R6.64], R5 ;  /* 0x0000000506003986 */ /* 0x0001e2000c101928 */
[----:B------:R-:W-:Y:S01]  /*3f80*/  LEA R8, P3, R58, R6, 0x2 ;  /* 0x000000063a087211 */ /* 0x000fe200078610ff */
[-C--:B------:R-:W-:Y:S01]  /*3f90*/  FMUL R31, R31, R56.reuse ;  /* 0x000000381f1f7220 */ /* 0x080fe20000400000 */
[C---:B------:R-:W-:Y:S01]  /*3fa0*/  ISETP.GT.AND P1, PT, R4.reuse, 0x8, PT ;  /* 0x000000080400780c */ /* 0x040fe20003f24270 */
[-C--:B------:R-:W-:Y:S01]  /*3fb0*/  FMUL R33, R33, R56.reuse ;  /* 0x0000003821217220 */ /* 0x080fe20000400000 */
[----:B------:R-:W-:Y:S01]  /*3fc0*/  ISETP.GT.AND P0, PT, R3, 0x8, P0 ;  /* 0x000000080300780c */ /* 0x000fe20000704270 */
[----:B------:R-:W-:Y:S01]  /*3fd0*/  IMAD.X R9, R9, 0x1, R7, P3 ;  /* 0x0000000109097824 */ /* 0x000fe200018e0607 */
[----:B------:R-:W-:Y:S01]  /*3fe0*/  ISETP.GT.AND P3, PT, R4, 0x9, PT ;  /* 0x000000090400780c */ /* 0x000fe20003f64270 */
[----:B------:R-:W-:Y:S01]  /*3ff0*/  @P4 STG.E desc[UR40][R6.64+0x4], R25 ;  /* 0x0000041906004986 */ /* 0x000fe2000c101928 */
[----:B------:R-:W-:Y:S01]  /*4000*/  ISETP.GT.AND P4, PT, R3, RZ, P1 ;  /* 0x000000ff0300720c */ /* 0x000fe20000f84270 */
[-C--:B------:R-:W-:Y:S01]  /*4010*/  FMUL R35, R35, R56.reuse ;  /* 0x0000003823237220 */ /* 0x080fe20000400000 */
[C---:B------:R-:W-:Y:S01]  /*4020*/  ISETP.GT.AND P1, PT, R3.reuse, 0x8, P1 ;  /* 0x000000080300780c */ /* 0x040fe20000f24270 */
[----:B------:R1:W-:Y:S01]  /*4030*/  @P2 STG.E desc[UR40][R8.64], R11 ;  /* 0x0000000b08002986 */ /* 0x0003e2000c101928 */
[C---:B------:R-:W-:Y:S01]  /*4040*/  ISETP.GT.AND P2, PT, R3.reuse, RZ, P3 ;  /* 0x000000ff0300720c */ /* 0x040fe20001f44270 */
[-C--:B0-----:R-:W-:Y:S01]  /*4050*/  FMUL R5, R28, R56.reuse ;  /* 0x000000381c057220 */ /* 0x081fe20000400000 */
[----:B------:R-:W-:Y:S01]  /*4060*/  ISETP.GT.AND P3, PT, R3, 0x8, P3 ;  /* 0x000000080300780c */ /* 0x000fe20001f64270 */
[-C--:B------:R-:W-:Y:S01]  /*4070*/  FMUL R37, R37, R56.reuse ;  /* 0x0000003825257220 */ /* 0x080fe20000400000 */
[-C--:B------:R-:W-:Y:S01]  /*4080*/  FMUL R39, R39, R56.reuse ;  /* 0x0000003827277220 */ /* 0x080fe20000400000 */
[----:B------:R-:W-:Y:S01]  /*4090*/  @P0 STG.E desc[UR40][R8.64+0x4], R27 ;  /* 0x0000041b08000986 */ /* 0x000fe2000c101928 */
[----:B------:R-:W-:Y:S01]  /*40a0*/  ISETP.GT.AND P0, PT, R4, 0x10, PT ;  /* 0x000000100400780c */ /* 0x000fe20003f04270 */
[-C--:B------:R-:W-:Y:S01]  /*40b0*/  FMUL R41, R41, R56.reuse ;  /* 0x0000003829297220 */ /* 0x080fe20000400000 */
[-C--:B------:R-:W-:Y:S01]  /*40c0*/  FMUL R43, R43, R56.reuse ;  /* 0x000000382b2b7220 */ /* 0x080fe20000400000 */
[----:B------:R0:W-:Y:S01]  /*40d0*/  @P4 STG.E desc[UR40][R6.64+0x20], R5 ;  /* 0x0000200506004986 */ /* 0x0001e2000c101928 */
[C---:B------:R-:W-:Y:S01]  /*40e0*/  ISETP.GT.AND P4, PT, R3.reuse, RZ, P0 ;  /* 0x000000ff0300720c */ /* 0x040fe20000784270 */
[-C--:B-1----:R-:W-:Y:S01]  /*40f0*/  FMUL R11, R30, R56.reuse ;  /* 0x000000381e0b7220 */ /* 0x082fe20000400000 */
[----:B------:R-:W-:Y:S01]  /*4100*/  ISETP.GT.AND P0, PT, R3, 0x8, P0 ;  /* 0x000000080300780c */ /* 0x000fe20000704270 */
[----:B------:R-:W-:Y:S01]  /*4110*/  @P2 STG.E desc[UR40][R6.64+0x24], R29 ;  /* 0x0000241d06002986 */ /* 0x000fe2000c101928 */
[----:B------:R-:W-:Y:S01]  /*4120*/  ISETP.GT.AND P2, PT, R4, 0x11, PT ;  /* 0x000000110400780c */ /* 0x000fe20003f44270 */
[-C--:B------:R-:W-:Y:S01]  /*4130*/  FMUL R45, R45, R56.reuse ;  /* 0x000000382d2d7220 */ /* 0x080fe20000400000 */
[-C--:B------:R-:W-:Y:S01]  /*4140*/  FMUL R47, R47, R56.reuse ;  /* 0x000000382f2f7220 */ /* 0x080fe20000400000 */
[----:B------:R1:W-:Y:S01]  /*4150*/  @P1 STG.E desc[UR40][R8.64+0x20], R11 ;  /* 0x0000200b08001986 */ /* 0x0003e2000c101928 */
[----:B------:R-:W-:Y:S01]  /*4160*/  ISETP.GT.AND P1, PT, R3, RZ, P2 ;  /* 0x000000ff0300720c */ /* 0x000fe20001724270 */
[-C--:B------:R-:W-:Y:S01]  /*4170*/  FMUL R49, R49, R56.reuse ;  /* 0x0000003831317220 */ /* 0x080fe20000400000 */
[----:B------:R-:W-:Y:S01]  /*4180*/  ISETP.GT.AND P2, PT, R3, 0x8, P2 ;  /* 0x000000080300780c */ /* 0x000fe20001744270 */
[-C--:B0-----:R-:W-:Y:S01]  /*4190*/  FMUL R5, R32, R56.reuse ;  /* 0x0000003820057220 */ /* 0x081fe20000400000 */
[----:B------:R-:W-:Y:S01]  /*41a0*/  @P3 STG.E desc[UR40][R8.64+0x24], R31 ;  /* 0x0000241f08003986 */ /* 0x000fe2000c101928 */
[----:B------:R-:W-:Y:S01]  /*41b0*/  ISETP.GT.AND P3, PT, R4, 0x18, PT ;  /* 0x000000180400780c */ /* 0x000fe20003f64270 */
[-C--:B------:R-:W-:Y:S01]  /*41c0*/  FMUL R51, R51, R56.reuse ;  /* 0x0000003833337220 */ /* 0x080fe20000400000 */
[-C--:B------:R-:W-:Y:S01]  /*41d0*/  FMUL R53, R53, R56.reuse ;  /* 0x0000003835357220 */ /* 0x080fe20000400000 */
[----:B------:R0:W-:Y:S01]  /*41e0*/  @P4 STG.E desc[UR40][R6.64+0x40], R5 ;  /* 0x0000400506004986 */ /* 0x0001e2000c101928 */
[C---:B------:R-:W-:Y:S01]  /*41f0*/  ISETP.GT.AND P4, PT, R3.reuse, RZ, P3 ;  /* 0x000000ff0300720c */ /* 0x040fe20001f84270 */
[-C--:B------:R-:W-:Y:S01]  /*4200*/  FMUL R13, R54, R56.reuse ;  /* 0x00000038360d7220 */ /* 0x080fe20000400000 */
[-C--:B-1----:R-:W-:Y:S01]  /*4210*/  FMUL R11, R34, R56.reuse ;  /* 0x00000038220b7220 */ /* 0x082fe20000400000 */
[----:B------:R-:W-:Y:S01]  /*4220*/  ISETP.GT.AND P3, PT, R3, 0x8, P3 ;  /* 0x000000080300780c */ /* 0x000fe20001f64270 */
[----:B------:R-:W-:Y:S01]  /*4230*/  @P1 STG.E desc[UR40][R6.64+0x44], R33 ;  /* 0x0000442106001986 */ /* 0x000fe2000c101928 */
[----:B------:R-:W-:Y:S01]  /*4240*/  ISETP.GT.AND P1, PT, R4, 0x19, PT ;  /* 0x000000190400780c */ /* 0x000fe20003f24270 */
[----:B------:R-:W-:-:S02]  /*4250*/  FMUL R55, R55, R56 ;  /* 0x0000003837377220 */ /* 0x000fc40000400000 */
[----:B------:R1:W-:Y:S01]  /*4260*/  @P0 STG.E desc[UR40][R8.64+0x40], R11 ;  /* 0x0000400b08000986 */ /* 0x0003e2000c101928 */
[C---:B------:R-:W-:Y:S01]  /*4270*/  ISETP.GT.AND P0, PT, R3.reuse, RZ, P1 ;  /* 0x000000ff0300720c */ /* 0x040fe20000f04270 */
[-C--:B0-----:R-:W-:Y:S02]  /*4280*/  FMUL R5, R36, R56.reuse ;  /* 0x0000003824057220 */ /* 0x081fe40000400000 */
[----:B------:R-:W-:Y:S01]  /*4290*/  @P2 STG.E desc[UR40][R8.64+0x44], R35 ;  /* 0x0000442308002986 */ /* 0x000fe2000c101928 */
[----:B------:R-:W-:Y:S02]  /*42a0*/  ISETP.GT.AND P2, PT, R4, 0x20, PT ;  /* 0x000000200400780c */ /* 0x000fe40003f44270 */
[C---:B------:R-:W-:Y:S01]  /*42b0*/  ISETP.GT.AND P1, PT, R3.reuse, 0x8, P1 ;  /* 0x000000080300780c */ /* 0x040fe20000f24270 */
[----:B------:R0:W-:Y:S01]  /*42c0*/  @P4 STG.E desc[UR40][R6.64+0x60], R5 ;  /* 0x0000600506004986 */ /* 0x0001e2000c101928 */
[C---:B------:R-:W-:Y:S02]  /*42d0*/  ISETP.GT.AND P4, PT, R3.reuse, RZ, P2 ;  /* 0x000000ff0300720c */ /* 0x040fe40001784270 */
[----:B------:R-:W-:Y:S01]  /*42e0*/  ISETP.GT.AND P2, PT, R3, 0x8, P2 ;  /* 0x000000080300780c */ /* 0x000fe20001744270 */
[----:B-1----:R-:W-:-:S02]  /*42f0*/  FMUL R11, R38, R56 ;  /* 0x00000038260b7220 */ /* 0x002fc40000400000 */
[----:B------:R-:W-:Y:S01]  /*4300*/  @P0 STG.E desc[UR40][R6.64+0x64], R37 ;  /* 0x0000642506000986 */ /* 0x000fe2000c101928 */
[----:B------:R-:W-:-:S03]  /*4310*/  ISETP.GT.AND P0, PT, R4, 0x21, PT ;  /* 0x000000210400780c */ /* 0x000fc60003f04270 */
[----:B------:R1:W-:Y:S01]  /*4320*/  @P3 STG.E desc[UR40][R8.64+0x60], R11 ;  /* 0x0000600b08003986 */ /* 0x0003e2000c101928 */
[C---:B------:R-:W-:Y:S01]  /*4330*/  ISETP.GT.AND P3, PT, R3.reuse, RZ, P0 ;  /* 0x000000ff0300720c */ /* 0x040fe20000764270 */
[----:B0-----:R-:W-:Y:S01]  /*4340*/  FMUL R5, R40, R56 ;  /* 0x0000003828057220 */ /* 0x001fe20000400000 */
[----:B------:R-:W-:Y:S01]  /*4350*/  ISETP.GT.AND P0, PT, R3, 0x8, P0 ;  /* 0x000000080300780c */ /* 0x000fe20000704270 */
[----:B------:R-:W-:Y:S01]  /*4360*/  @P1 STG.E desc[UR40][R8.64+0x64], R39 ;  /* 0x0000642708001986 */ /* 0x000fe2000c101928 */
[----:B------:R-:W-:-:S03]  /*4370*/  ISETP.GT.AND P1, PT, R4, 0x28, PT ;  /* 0x000000280400780c */ /* 0x000fc60003f24270 */
[----:B------:R0:W-:Y:S01]  /*4380*/  @P4 STG.E desc[UR40][R6.64+0x80], R5 ;  /* 0x0000800506004986 */ /* 0x0001e2000c101928 */
[C---:B------:R-:W-:Y:S02]  /*4390*/  ISETP.GT.AND P4, PT, R3.reuse, RZ, P1 ;  /* 0x000000ff0300720c */ /* 0x040fe40000f84270 */
[----:B------:R-:W-:Y:S01]  /*43a0*/  ISETP.GT.AND P1, PT, R3, 0x8, P1 ;  /* 0x000000080300780c */ /* 0x000fe20000f24270 */
[----:B-1----:R-:W-:Y:S02]  /*43b0*/  FMUL R11, R42, R56 ;  /* 0x000000382a0b7220 */ /* 0x002fe40000400000 */
        /* <DEDUP_REMOVED lines=21> */
[----:B------:R-:W-:Y:S01]  /*4510*/  ISETP.GT.AND P4, PT, R4, 0x38, PT ;  /* 0x000000380400780c */ /* 0x000fe20003f84270 */
[----:B-1----:R-:W-:-:S04]  /*4520*/  FMUL R11, R50, R56 ;  /* 0x00000038320b7220 */ /* 0x002fc80000400000 */
[----:B------:R-:W-:Y:S02]  /*4530*/  @P1 IMAD.MOV.U32 R4, RZ, RZ, R6 ;  /* 0x000000ffff041224 */ /* 0x000fe400078e0006 */
[----:B0-----:R-:W-:-:S05]  /*4540*/  @P1 IMAD.MOV.U32 R5, RZ, RZ, R7 ;  /* 0x000000ffff051224 */ /* 0x001fca00078e0007 */
[----:B------:R0:W-:Y:S01]  /*4550*/  @P1 STG.E desc[UR40][R4.64+0xc4], R49 ;  /* 0x0000c43104001986 */ /* 0x0001e2000c101928 */
[C---:B------:R-:W-:Y:S02]  /*4560*/  ISETP.GT.AND P1, PT, R3.reuse, RZ, P4 ;  /* 0x000000ff0300720c */ /* 0x040fe40002724270 */
[----:B------:R-:W-:Y:S01]  /*4570*/  ISETP.GT.AND P4, PT, R3, 0x8, P4 ;  /* 0x000000080300780c */ /* 0x000fe20002784270 */
[----:B0-----:R-:W-:Y:S02]  /*4580*/  @P0 IMAD.MOV.U32 R4, RZ, RZ, R8 ;  /* 0x000000ffff040224 */ /* 0x001fe400078e0008 */
[----:B------:R-:W-:-:S05]  /*4590*/  @P0 IMAD.MOV.U32 R5, RZ, RZ, R9 ;  /* 0x000000ffff050224 */ /* 0x000fca00078e0009 */
[----:B------:R0:W-:Y:S01]  /*45a0*/  @P0 STG.E desc[UR40][R4.64+0xc0], R11 ;  /* 0x0000c00b04000986 */ /* 0x0001e2000c101928 */
[C---:B------:R-:W-:Y:S02]  /*45b0*/  ISETP.GT.AND P0, PT, R3.reuse, RZ, P3 ;  /* 0x000000ff0300720c */ /* 0x040fe40001f04270 */
[----:B------:R-:W-:Y:S01]  /*45c0*/  ISETP.GT.AND P3, PT, R3, 0x8, P3 ;  /* 0x000000080300780c */ /* 0x000fe20001f64270 */
[----:B------:R-:W-:Y:S01]  /*45d0*/  FMUL R3, R52, R56 ;  /* 0x0000003834037220 */ /* 0x000fe20000400000 */
[----:B0-----:R-:W-:Y:S02]  /*45e0*/  @P2 IMAD.MOV.U32 R4, RZ, RZ, R8 ;  /* 0x000000ffff042224 */ /* 0x001fe400078e0008 */
[----:B------:R-:W-:-:S05]  /*45f0*/  @P2 IMAD.MOV.U32 R5, RZ, RZ, R9 ;  /* 0x000000ffff052224 */ /* 0x000fca00078e0009 */
[----:B------:R0:W-:Y:S02]  /*4600*/  @P2 STG.E desc[UR40][R4.64+0xc4], R51 ;  /* 0x0000c43304002986 */ /* 0x0001e4000c101928 */
[----:B0-----:R-:W-:Y:S02]  /*4610*/  @P1 IMAD.MOV.U32 R4, RZ, RZ, R6 ;  /* 0x000000ffff041224 */ /* 0x001fe400078e0006 */
[----:B------:R-:W-:-:S05]  /*4620*/  @P1 IMAD.MOV.U32 R5, RZ, RZ, R7 ;  /* 0x000000ffff051224 */ /* 0x000fca00078e0007 */
[----:B------:R0:W-:Y:S04]  /*4630*/  @P1 STG.E desc[UR40][R4.64+0xe0], R3 ;  /* 0x0000e00304001986 */ /* 0x0001e8000c101928 */
[----:B------:R1:W-:Y:S01]  /*4640*/  @P0 STG.E desc[UR40][R6.64+0xe4], R53 ;  /* 0x0000e43506000986 */ /* 0x0003e2000c101928 */
[----:B0-----:R-:W-:Y:S02]  /*4650*/  @P4 IMAD.MOV.U32 R4, RZ, RZ, R8 ;  /* 0x000000ffff044224 */ /* 0x001fe400078e0008 */
[----:B------:R-:W-:-:S05]  /*4660*/  @P4 IMAD.MOV.U32 R5, RZ, RZ, R9 ;  /* 0x000000ffff054224 */ /* 0x000fca00078e0009 */
[----:B------:R1:W-:Y:S04]  /*4670*/  @P4 STG.E desc[UR40][R4.64+0xe0], R13 ;  /* 0x0000e00d04004986 */ /* 0x0003e8000c101928 */
[----:B------:R1:W-:Y:S02]  /*4680*/  @P3 STG.E desc[UR40][R8.64+0xe4], R55 ;  /* 0x0000e43708003986 */ /* 0x0003e4000c101928 */
.L_x_94:
[----:B------:R-:W-:Y:S05]  /*4690*/  BSYNC B0 ;  /* 0x0000000000007941 */ /* 0x000fea0003800000 */
.L_x_32:
[----:B------:R-:W-:Y:S01]  /*46a0*/  IADD3 R16, P0, R16, UR38, RZ ;  /* 0x0000002610107c10 */ /* 0x000fe2000ff1e0ff */
[----:B------:R-:W-:Y:S01]  /*46b0*/  ULDC.64 UR4, c[0x0][0x650] ;  /* 0x0001940000047ab9 */ /* 0x000fe20000000a00 */
[----:B------:R-:W-:Y:S01]  /*46c0*/  PRMT R3, RZ, 0x7610, R3 ;  /* 0x00007610ff037816 */ /* 0x000fe20000000003 */
[----:B------:R-:W-:Y:S01]  /*46d0*/  IMAD.MOV.U32 R70, RZ, RZ, -0x1 ;  /* 0xffffffffff467424 */ /* 0x000fe200078e00ff */
[----:B------:R-:W-:Y:S01]  /*46e0*/  IADD3.X R17, R17, UR37, RZ, P0, !PT ;  /* 0x0000002511117c10 */ /* 0x000fe200087fe4ff */
[----:B------:R-:W-:Y:S01]  /*46f0*/  IMAD.MOV.U32 R67, RZ, RZ, -0x1 ;  /* 0xffffffffff437424 */ /* 0x000fe200078e00ff */
[----:B------:R-:W-:-:S04]  /*4700*/  ISETP.GE.U32.AND P0, PT, R16, UR4, PT ;  /* 0x0000000410007c0c */ /* 0x000fc8000bf06070 */
[----:B------:R-:W-:-:S13]  /*4710*/  ISETP.GE.U32.AND.EX P0, PT, R17, UR5, PT, P0 ;  /* 0x0000000511007c0c */ /* 0x000fda000bf06100 */
[----:B------:R-:W-:Y:S05]  /*4720*/  @P0 BRA `(.L_x_95) ;  /* 0x00000004004c0947 */ /* 0x000fea0003800000 */
[----:B--2---:R-:W2:Y:S01]  /*4730*/  LDC.64 R10, c[0x0][0x628] ;  /* 0x00018a00ff0a7b82 */ /* 0x004ea20000000a00 */
[----:B---34-:R-:W3:Y:S01]  /*4740*/  S2R R12, SR_CTAID.X ;  /* 0x00000000000c7919 */ /* 0x018ee20000002500 */
[----:B-1----:R-:W-:Y:S02]  /*4750*/  IMAD.MOV.U32 R8, RZ, RZ, R16 ;  /* 0x000000ffff087224 */ /* 0x002fe400078e0010 */
[----:B------:R-:W-:Y:S01]  /*4760*/  IMAD.MOV.U32 R9, RZ, RZ, R17 ;  /* 0x000000ffff097224 */ /* 0x000fe200078e0011 */
[----:B------:R-:W1:Y:S03]  /*4770*/  S2R R20, SR_CTAID.Y ;  /* 0x0000000000147919 */ /* 0x000e660000002600 */
[----:B------:R-:W4:Y:S08]  /*4780*/  LDC R0, c[0x0][0x630] ;  /* 0x00018c00ff007b82 */ /* 0x000f300000000800 */
[----:B------:R-:W0:Y:S01]  /*4790*/  LDC.64 R14, c[0x0][0x620] ;  /* 0x00018800ff0e7b82 */ /* 0x000e220000000a00 */
[----:B--2---:R-:W-:-:S04]  /*47a0*/  ISETP.NE.U32.AND P0, PT, R10, RZ, PT ;  /* 0x000000ff0a00720c */ /* 0x004fc80003f05070 */
[----:B------:R-:W-:-:S13]  /*47b0*/  ISETP.NE.AND.EX P0, PT, R11, RZ, PT, P0 ;  /* 0x000000ff0b00720c */ /* 0x000fda0003f05300 */
[----:B01-34-:R-:W-:Y:S05]  /*47c0*/  @!P0 BRA `(.L_x_96) ;  /* 0x0000000000288947 */ /* 0x01bfea0003800000 */
        /* <DEDUP_REMOVED lines=10> */
.L_x_96:
[-CC-:B------:R-:W-:Y:S01]  /*4870*/  SHF.R.U64 R67, R8, R0.reuse, R9.reuse ;  /* 0x0000000008437219 */ /* 0x180fe20000001209 */
[----:B------:R-:W0:Y:S01]  /*4880*/  LDC.64 R26, c[0x0][0x640] ;  /* 0x00019000ff1a7b82 */ /* 0x000e220000000a00 */
[----:B------:R-:W-:Y:S01]  /*4890*/  SHF.R.U32.HI R0, RZ, R0, R9 ;  /* 0x00000000ff007219 */ /* 0x000fe20000011609 */
[----:B------:R-:W-:Y:S01]  /*48a0*/  ULDC UR4, c[0x0][0x150] ;  /* 0x0000540000047ab9 */ /* 0x000fe20000000800 */
[----:B------:R-:W-:Y:S02]  /*48b0*/  IADD3 R3, P0, RZ, -R67, RZ ;  /* 0x80000043ff037210 */ /* 0x000fe40007f1e0ff */
[----:B------:R-:W-:-:S03]  /*48c0*/  I2FP.F32.U32 R7, R12 ;  /* 0x0000000c00077245 */ /* 0x000fc60000201000 */
[----:B------:R-:W1:Y:S01]  /*48d0*/  LDC R6, c[0x0][0x618] ;  /* 0x00018600ff067b82 */ /* 0x000e620000000800 */
[----:B------:R-:W-:Y:S02]  /*48e0*/  IMAD.X R5, RZ, RZ, ~R0, P0 ;  /* 0x000000ffff057224 */ /* 0x000fe400000e0e00 */
[----:B------:R-:W-:Y:S01]  /*48f0*/  FMUL R7, R7, UR4 ;  /* 0x0000000407077c20 */ /* 0x000fe20008400000 */
[----:B------:R-:W-:Y:S01]  /*4900*/  ULDC UR4, c[0x0][0x154] ;  /* 0x0000550000047ab9 */ /* 0x000fe20000000800 */
[-C--:B------:R-:W-:Y:S02]  /*4910*/  IMAD R0, R5, R14.reuse, RZ ;  /* 0x0000000e05007224 */ /* 0x080fe400078e02ff */
[C---:B------:R-:W-:Y:S01]  /*4920*/  IMAD.WIDE.U32 R4, R3.reuse, R14, R16 ;  /* 0x0000000e03047225 */ /* 0x040fe200078e0010 */
[----:B------:R-:W2:Y:S01]  /*4930*/  LDC R11, c[0x0][0x608] ;  /* 0x00018200ff0b7b82 */ /* 0x000ea20000000800 */
[----:B------:R-:W3:Y:S02]  /*4940*/  F2I.U32.TRUNC.NTZ R7, R7 ;  /* 0x0000000700077305 */ /* 0x000ee4000020f000 */
[----:B------:R-:W-:-:S04]  /*4950*/  IMAD R3, R3, R15, R0 ;  /* 0x0000000f03037224 */ /* 0x000fc800078e0200 */
[----:B------:R-:W-:Y:S01]  /*4960*/  IMAD.IADD R3, R5, 0x1, R3 ;  /* 0x0000000105037824 */ /* 0x000fe200078e0203 */
[----:B------:R-:W4:Y:S01]  /*4970*/  LDC R8, c[0x0][0x658] ;  /* 0x00019600ff087b82 */ /* 0x000f220000000800 */
[----:B------:R-:W-:Y:S02]  /*4980*/  I2FP.F32.U32 R5, R20 ;  /* 0x0000001400057245 */ /* 0x000fe40000201000 */
[----:B0-----:R-:W-:-:S04]  /*4990*/  ISETP.NE.U32.AND P0, PT, R26, RZ, PT ;  /* 0x000000ff1a00720c */ /* 0x001fc80003f05070 */
[----:B------:R-:W-:Y:S01]  /*49a0*/  ISETP.NE.AND.EX P0, PT, R27, RZ, PT, P0 ;  /* 0x000000ff1b00720c */ /* 0x000fe20003f05300 */
[----:B------:R-:W0:Y:S01]  /*49b0*/  LDC R9, c[0x0][0x144] ;  /* 0x00005100ff097b82 */ /* 0x000e220000000800 */
[-C--:B-1----:R-:W-:Y:S01]  /*49c0*/  SHF.R.U64 R13, R4, R6.reuse, R3 ;  /* 0x00000006040d7219 */ /* 0x082fe20000001203 */
[----:B---3--:R-:W-:Y:S01]  /*49d0*/  IMAD.MOV R7, RZ, RZ, -R7 ;  /* 0x000000ffff077224 */ /* 0x008fe200078e0a07 */
[----:B------:R-:W-:Y:S01]  /*49e0*/  SHF.R.U32.HI R0, RZ, R6, R3 ;  /* 0x00000006ff007219 */ /* 0x000fe20000011603 */
[----:B------:R-:W-:-:S04]  /*49f0*/  FMUL R6, R5, UR4 ;  /* 0x0000000405067c20 */ /* 0x000fc80008400000 */
[----:B------:R-:W1:Y:S01]  /*4a00*/  LDC R21, c[0x0][0x148] ;  /* 0x00005200ff157b82 */ /* 0x000e620000000800 */
[----:B------:R3:W0:Y:S01]  /*4a10*/  F2I.U32.TRUNC.NTZ R14, R6 ;  /* 0x00000006000e7305 */ /* 0x000622000020f000 */
[-CC-:B--2---:R-:W-:Y:S02]  /*4a20*/  SHF.R.U64 R10, R13, R11.reuse, R0.reuse ;  /* 0x0000000b0d0a7219 */ /* 0x184fe40000001200 */
[----:B------:R-:W-:-:S04]  /*4a30*/  SHF.R.U32.HI R3, RZ, R11, R0 ;  /* 0x0000000bff037219 */ /* 0x000fc80000011600 */
[----:B------:R-:W2:Y:S01]  /*4a40*/  LDC R24, c[0x0][0x648] ;  /* 0x00019200ff187b82 */ /* 0x000ea20000000800 */
[-CC-:B----4-:R-:W-:Y:S02]  /*4a50*/  SHF.R.U64 R15, R10, R8.reuse, R3.reuse ;  /* 0x000000080a0f7219 */ /* 0x190fe40000001203 */
[----:B------:R-:W-:-:S03]  /*4a60*/  SHF.R.U32.HI R5, RZ, R8, R3 ;  /* 0x00000008ff057219 */ /* 0x000fc60000011603 */
[----:B------:R-:W-:Y:S02]  /*4a70*/  IMAD.MOV.U32 R4, RZ, RZ, R15 ;  /* 0x000000ffff047224 */ /* 0x000fe400078e000f */
[----:B------:R-:W4:Y:S01]  /*4a80*/  LDC R28, c[0x0][0x638] ;  /* 0x00018e00ff1c7b82 */ /* 0x000f220000000800 */
[----:B0-----:R-:W-:-:S07]  /*4a90*/  IMAD R25, R9, R7, R12 ;  /* 0x0000000709197224 */ /* 0x001fce00078e020c */
[----:B------:R-:W0:Y:S08]  /*4aa0*/  LDC R29, c[0x0][0x610] ;  /* 0x00018400ff1d7b82 */ /* 0x000e300000000800 */
[----:B------:R-:W0:Y:S01]  /*4ab0*/  LDC R30, c[0x0][0x600] ;  /* 0x00018000ff1e7b82 */ /* 0x000e220000000800 */
[----:B-1-3--:R-:W-:Y:S05]  /*4ac0*/  @!P0 BRA `(.L_x_97) ;  /* 0x0000000000288947 */ /* 0x00afea0003800000 */
[----:B------:R-:W1:Y:S02]  /*4ad0*/  LDC R0, c[0x0][0x64c] ;  /* 0x00019300ff007b82 */ /* 0x000e640000000800 */
[----:B-1----:R-:W-:-:S05]  /*4ae0*/  IADD3 R3, P0, R15, R0, RZ ;  /* 0x000000000f037210 */ /* 0x002fca0007f1e0ff */
        /* <DEDUP_REMOVED lines=8> */
.L_x_97:
[----:B------:R-:W-:Y:S01]  /*4b70*/  ISETP.NE.AND P0, PT, R2, 0x1, PT ;  /* 0x000000010200780c */ /* 0x000fe20003f05270 */
[----:B------:R-:W-:Y:S01]  /*4b80*/  IMAD.MOV R14, RZ, RZ, -R14 ;  /* 0x000000ffff0e7224 */ /* 0x000fe200078e0a0e */
[----:B--2---:R-:W-:Y:S02]  /*4b90*/  SHF.R.U64 R0, R4, R24, R5 ;  /* 0x0000001804007219 */ /* 0x004fe40000001205 */
[----:B------:R-:W-:Y:S02]  /*4ba0*/  LOP3.LUT R3, R10, R65, RZ, 0xc0, !PT ;  /* 0x000000410a037212 */ /* 0x000fe400078ec0ff */
[----:B------:R-:W-:Y:S01]  /*4bb0*/  LOP3.LUT R6, R13, R64, RZ, 0xc0, !PT ;  /* 0x000000400d067212 */ /* 0x000fe200078ec0ff */
[----:B------:R-:W-:Y:S02]  /*4bc0*/  IMAD.MOV R4, RZ, RZ, -R0 ;  /* 0x000000ffff047224 */ /* 0x000fe400078e0a00 */
[----:B------:R-:W-:Y:S02]  /*4bd0*/  IMAD R0, R60, R0, R3 ;  /* 0x000000003c007224 */ /* 0x000fe400078e0203 */
[----:B----4-:R-:W-:-:S02]  /*4be0*/  IMAD R3, R4, R28, R15 ;  /* 0x0000001c04037224 */ /* 0x010fc400078e020f */
[----:B------:R-:W-:Y:S02]  /*4bf0*/  @P0 IMAD R25, R21, R14, R20 ;  /* 0x0000000e15190224 */ /* 0x000fe400078e0214 */
[----:B0-----:R-:W-:Y:S02]  /*4c00*/  IMAD R5, R3, R30, R6 ;  /* 0x0000001e03057224 */ /* 0x001fe400078e0206 */
[----:B------:R-:W-:Y:S02]  /*4c10*/  IMAD R0, R0, R29, R25 ;  /* 0x0000001d00007224 */ /* 0x000fe400078e0219 */
[----:B------:R-:W-:-:S03]  /*4c20*/  IMAD.MOV.U32 R4, RZ, RZ, 0x1 ;  /* 0x00000001ff047424 */ /* 0x000fc600078e00ff */
[----:B------:R-:W-:Y:S02]  /*4c30*/  SEL R70, R5, R0, !P0 ;  /* 0x0000000005467207 */ /* 0x000fe40004000000 */
[----:B------:R-:W-:Y:S02]  /*4c40*/  PRMT R3, R4, 0x7610, R3 ;  /* 0x0000761004037816 */ /* 0x000fe40000000003 */
[----:B------:R-:W-:-:S07]  /*4c50*/  SEL R0, R0, R5, !P0 ;  /* 0x0000000500007207 */ /* 0x000fce0004000000 */
.L_x_95:
[----:B------:R-:W-:Y:S01]  /*4c60*/  UIADD3 UR42, UR43, UR42, URZ ;  /* 0x0000002a2b2a7290 */ /* 0x000fe2000fffe03f */
[----:B------:R-:W-:Y:S01]  /*4c70*/  LOP3.LUT P0, RZ, R3, 0xff, RZ, 0xc0, !PT ;  /* 0x000000ff03ff7812 */ /* 0x000fe2000780c0ff */
[----:B------:R-:W-:Y:S02]  /*4c80*/  IMAD.MOV.U32 R71, RZ, RZ, R0 ;  /* 0x000000ffff477224 */ /* 0x000fe400078e0000 */
[----:B------:R-:W-:Y:S02]  /*4c90*/  USHF.R.U32.HI UR4, URZ, 0x1, UR42 ;  /* 0x000000013f047899 */ /* 0x000fe4000801162a */
[----:B------:R-:W-:Y:S02]  /*4ca0*/  UISETP.GT.U32.AND UP1, UPT, UR42, 0x1, UPT ;  /* 0x000000012a00788c */ /* 0x000fe4000bf24070 */
[----:B------:R-:W-:Y:S02]  /*4cb0*/  ULOP3.LUT UR4, UR4, 0x1, URZ, 0xc0, !UPT ;  /* 0x0000000104047892 */ /* 0x000fe4000f8ec03f */
[----:B------:R-:W-:-:S02]  /*4cc0*/  UISETP.LT.U32.AND UP1, UPT, UR43, 0x2, UP1 ;  /* 0x000000022b00788c */ /* 0x000fc40008f21070 */
[----:B------:R-:W-:Y:S02]  /*4cd0*/  UISETP.NE.U32.AND UP0, UPT, UR4, 0x1, UPT ;  /* 0x000000010400788c */ /* 0x000fe4000bf05070 */
[----:B------:R-:W-:Y:S02]  /*4ce0*/  USEL UR5, URZ, 0x1, !UP1 ;  /* 0x000000013f057887 */ /* 0x000fe4000c800000 */
[----:B------:R-:W-:Y:S02]  /*4cf0*/  UISETP.GT.U32.AND UP0, UPT, UR43, 0x1, !UP0 ;  /* 0x000000012b00788c */ /* 0x000fe4000c704070 */
[----:B------:R-:W-:Y:S02]  /*4d00*/  ULOP3.LUT UR42, UR42, 0x1, URZ, 0xc0, !UPT ;  /* 0x000000012a2a7892 */ /* 0x000fe4000f8ec03f */
[----:B------:R-:W-:-:S04]  /*4d10*/  USEL UR4, URZ, 0x1, !UP0 ;  /* 0x000000013f047887 */ /* 0x000fc8000c000000 */
[----:B------:R-:W-:Y:S01]  /*4d20*/  ULOP3.LUT UR36, UR4, UR36, UR5, 0x96, !UPT ;  /* 0x0000002404247292 */ /* 0x000fe2000f8e9605 */
[----:B------:R-:W-:Y:S11]  /*4d30*/  @P0 BRA `(.L_x_98) ;  /* 0xffffffc400a40947 */ /* 0x000ff6000383ffff */
[----:B------:R-:W-:Y:S05]  /*4d40*/  EXIT ;  /* 0x000000000000794d */ /* 0x000fea0003800000 */
.L_x_7:
        /* <DEDUP_REMOVED lines=26> */
.L_x_100:
[----:B------:R-:W0:Y:S01]  /*4ef0*/  LDC.64 R28, c[0x0][0x640] ;  /* 0x00019000ff1c7b82 */ /* 0x000e220000000a00 */
[-CC-:B------:R-:W-:Y:S01]  /*4f00*/  SHF.R.U64 R21, R14, R6.reuse, R15.reuse ;  /* 0x000000060e157219 */ /* 0x180fe2000000120f */
[----:B------:R-:W-:Y:S01]  /*4f10*/  IMAD.MOV.U32 R30, RZ, RZ, 0x1 ;  /* 0x00000001ff1e7424 */ /* 0x000fe200078e00ff */
[----:B------:R-:W-:Y:S02]  /*4f20*/  SHF.R.U32.HI R6, RZ, R6, R15 ;  /* 0x00000006ff067219 */ /* 0x000fe4000001160f */
[----:B------:R-:W-:-:S03]  /*4f30*/  IADD3 R13, P0, RZ, -R21, RZ ;  /* 0x80000015ff0d7210 */ /* 0x000fc60007f1e0ff */
[----:B------:R-:W1:Y:S02]  /*4f40*/  LDC R12, c[0x0][0x618] ;  /* 0x00018600ff0c7b82 */ /* 0x000e640000000800 */
[----:B------:R-:W-:-:S04]  /*4f50*/  IMAD.X R11, RZ, RZ, ~R6, P0 ;  /* 0x000000ffff0b7224 */ /* 0x000fc800000e0e06 */
[-C--:B------:R-:W-:Y:S02]  /*4f60*/  IMAD R6, R11, R24.reuse, RZ ;  /* 0x000000180b067224 */ /* 0x080fe400078e02ff */
[----:B------:R-:W2:Y:S01]  /*4f70*/  LDC R14, c[0x0][0x608] ;  /* 0x00018200ff0e7b82 */ /* 0x000ea20000000800 */
[----:B------:R-:W-:-:S04]  /*4f80*/  IMAD.WIDE.U32 R10, R13, R24, R16 ;  /* 0x000000180d0a7225 */ /* 0x000fc800078e0010 */
[----:B------:R-:W-:-:S03]  /*4f90*/  IMAD R13, R13, R25, R6 ;  /* 0x000000190d0d7224 */ /* 0x000fc600078e0206 */
[----:B------:R-:W3:Y:S01]  /*4fa0*/  LDC R27, c[0x0][0x658] ;  /* 0x00019600ff1b7b82 */ /* 0x000ee20000000800 */
[----:B------:R-:W-:Y:S01]  /*4fb0*/  IMAD.IADD R11, R11, 0x1, R13 ;  /* 0x000000010b0b7824 */ /* 0x000fe200078e020d */
[----:B0-----:R-:W-:-:S04]  /*4fc0*/  ISETP.NE.U32.AND P0, PT, R28, RZ, PT ;  /* 0x000000ff1c00720c */ /* 0x001fc80003f05070 */
[----:B------:R-:W-:Y:S02]  /*4fd0*/  ISETP.NE.AND.EX P0, PT, R29, RZ, PT, P0 ;  /* 0x000000ff1d00720c */ /* 0x000fe40003f05300 */
[----:B------:R-:W0:Y:S01]  /*4fe0*/  LDC R20, c[0x0][0x600] ;  /* 0x00018000ff147b82 */ /* 0x000e220000000800 */
[-CC-:B-1----:R-:W-:Y:S01]  /*4ff0*/  SHF.R.U64 R8, R10, R12.reuse, R11.reuse ;  /* 0x0000000c0a087219 */ /* 0x182fe2000000120b */
[----:B------:R-:W-:Y:S01]  /*5000*/  IMAD.MOV.U32 R10, RZ, RZ, -0x1 ;  /* 0xffffffffff0a7424 */ /* 0x000fe200078e00ff */
[----:B------:R-:W-:-:S05]  /*5010*/  SHF.R.U32.HI R11, RZ, R12, R11 ;  /* 0x0000000cff0b7219 */ /* 0x000fca000001160b */
[----:B------:R-:W1:Y:S01]  /*5020*/  LDC R24, c[0x0][0x648] ;  /* 0x00019200ff187b82 */ /* 0x000e620000000800 */
[-CC-:B--2---:R-:W-:Y:S02]  /*5030*/  SHF.R.U64 R23, R8, R14.reuse, R11.reuse ;  /* 0x0000000e08177219 */ /* 0x184fe4000000120b */
[----:B------:R-:W-:-:S05]  /*5040*/  SHF.R.U32.HI R6, RZ, R14, R11 ;  /* 0x0000000eff067219 */ /* 0x000fca000001160b */
[----:B------:R-:W2:Y:S01]  /*5050*/  LDC R26, c[0x0][0x638] ;  /* 0x00018e00ff1a7b82 */ /* 0x000ea20000000800 */
[-C--:B---3--:R-:W-:Y:S02]  /*5060*/  SHF.L.U32 R10, R10, R27.reuse, RZ ;  /* 0x0000001b0a0a7219 */ /* 0x088fe400000006ff */
[-CC-:B------:R-:W-:Y:S02]  /*5070*/  SHF.R.U64 R25, R23, R27.reuse, R6.reuse ;  /* 0x0000001b17197219 */ /* 0x180fe40000001206 */
[----:B------:R-:W-:Y:S02]  /*5080*/  LOP3.LUT R32, RZ, R10, RZ, 0x33, !PT ;  /* 0x0000000aff207212 */ /* 0x000fe400078e33ff */
[----:B------:R-:W-:Y:S01]  /*5090*/  SHF.R.U32.HI R11, RZ, R27, R6 ;  /* 0x0000001bff0b7219 */ /* 0x000fe20000011606 */
[----:B------:R-:W3:Y:S01]  /*50a0*/  LDC R31, c[0x0][0x610] ;  /* 0x00018400ff1f7b82 */ /* 0x000ee20000000800 */
[----:B------:R-:W-:Y:S01]  /*50b0*/  IMAD.MOV.U32 R10, RZ, RZ, R25 ;  /* 0x000000ffff0a7224 */ /* 0x000fe200078e0019 */
[----:B------:R-:W-:Y:S06]  /*50c0*/  @!P0 BRA `(.L_x_101) ;  /* 0x0000000000288947 */ /* 0x000fec0003800000 */
        /* <DEDUP_REMOVED lines=10> */
.L_x_101:
[----:B------:R-:W-:Y:S02]  /*5170*/  ISETP.NE.AND P0, PT, R2, 0x1, PT ;  /* 0x000000010200780c */ /* 0x000fe40003f05270 */
[----:B-1----:R-:W-:Y:S01]  /*5180*/  SHF.R.U64 R6, R10, R24, R11 ;  /* 0x000000180a067219 */ /* 0x002fe2000000120b */
[----:B0-----:R-:W-:Y:S01]  /*5190*/  VIADD R11, R20, 0xffffffff ;  /* 0xffffffff140b7836 */ /* 0x001fe20000000000 */
[----:B------:R-:W-:Y:S02]  /*51a0*/  SHF.L.U32 R30, R30, R27, RZ ;  /* 0x0000001b1e1e7219 */ /* 0x000fe400000006ff */
[----:B------:R-:W-:Y:S01]  /*51b0*/  LOP3.LUT R5, R23, R32, RZ, 0xc0, !PT ;  /* 0x0000002017057212 */ /* 0x000fe200078ec0ff */
[----:B------:R-:W-:-:S04]  /*51c0*/  IMAD.MOV R10, RZ, RZ, -R6 ;  /* 0x000000ffff0a7224 */ /* 0x000fc800078e0a06 */
[----:B------:R-:W-:Y:S01]  /*51d0*/  IMAD R6, R30, R6, R5 ;  /* 0x000000061e067224 */ /* 0x000fe200078e0205 */
[----:B------:R-:W-:Y:S01]  /*51e0*/  LOP3.LUT R5, R8, R11, RZ, 0xc0, !PT ;  /* 0x0000000b08057212 */ /* 0x000fe200078ec0ff */
[----:B------:R-:W-:Y:S02]  /*51f0*/  @P0 IMAD R7, R9, R22, R4 ;  /* 0x0000001609070224 */ /* 0x000fe400078e0204 */
[----:B--2---:R-:W-:Y:S02]  /*5200*/  IMAD R4, R10, R26, R25 ;  /* 0x0000001a0a047224 */ /* 0x004fe400078e0219 */
[----:B---3--:R-:W-:Y:S02]  /*5210*/  IMAD R7, R6, R31, R7 ;  /* 0x0000001f06077224 */ /* 0x008fe400078e0207 */
[----:B------:R-:W-:Y:S02]  /*5220*/  IMAD R4, R4, R20, R5 ;  /* 0x0000001404047224 */ /* 0x000fe400078e0205 */
[----:B------:R-:W-:-:S02]  /*5230*/  IMAD.MOV.U32 R8, RZ, RZ, 0x1 ;  /* 0x00000001ff087424 */ /* 0x000fc400078e00ff */
[----:B------:R-:W-:Y:S01]  /*5240*/  IMAD.MOV.U32 R6, RZ, RZ, R21 ;  /* 0x000000ffff067224 */ /* 0x000fe200078e0015 */
[----:B------:R-:W-:Y:S02]  /*5250*/  SEL R19, R4, R7, !P0 ;  /* 0x0000000704137207 */ /* 0x000fe40004000000 */
[----:B------:R-:W-:-:S07]  /*5260*/  SEL R20, R7, R4, !P0 ;  /* 0x0000000407147207 */ /* 0x000fce0004000000 */
.L_x_99:
[----:B------:R-:W-:-:S08]  /*5270*/  NOP ;  /* 0x0000000000007918 */ /* 0x000fd00000000000 */
[----:B------:R-:W0:-:S00]  /*5280*/  USETMAXREG.DEALLOC.CTAPOOL 0x28 ;  /* 0x00000028000079c8 */ /* 0x000e0000080e0500 */
[----:B0-----:R-:W-:-:S13]  /*5290*/  ISETP.NE.AND P0, PT, R3, RZ, PT ;  /* 0x000000ff0300720c */ /* 0x001fda0003f05270 */
[----:B------:R-:W-:Y:S05]  /*52a0*/  @P0 EXIT ;  /* 0x000000000000094d */ /* 0x000fea0003800000 */
[----:B------:R-:W-:Y:S01]  /*52b0*/  LOP3.LUT P0, RZ, R8, 0xff, RZ, 0xc0, !PT ;  /* 0x000000ff08ff7812 */ /* 0x000fe2000780c0ff */
[----:B------:R-:W-:Y:S02]  /*52c0*/  IMAD.MOV.U32 R3, RZ, RZ, 0x1 ;  /* 0x00000001ff037424 */ /* 0x000fe400078e00ff */
[----:B------:R-:W-:-:S10]  /*52d0*/  IMAD.MOV.U32 R8, RZ, RZ, RZ ;  /* 0x000000ffff087224 */ /* 0x000fd400078e00ff */
[----:B------:R-:W-:Y:S05]  /*52e0*/  @!P0 BRA `(.L_x_102) ;  /* 0x0000000c00b08947 */ /* 0x000fea0003800000 */
[----:B------:R-:W0:Y:S01]  /*52f0*/  LDC R3, c[0x0][0x28c] ;  /* 0x0000a300ff037b82 */ /* 0x000e220000000800 */
[----:B------:R-:W-:Y:S01]  /*5300*/  ULDC UR21, c[0x0][0x658] ;  /* 0x0001960000157ab9 */ /* 0x000fe20000000800 */
[----:B------:R-:W-:Y:S01]  /*5310*/  UMOV UR4, 0xffffffff ;  /* 0xffffffff00047882 */ /* 0x000fe20000000000 */
[----:B------:R-:W-:Y:S01]  /*5320*/  BSSY B0, `(.L_x_102) ;  /* 0x00000e8000007945 */ /* 0x000fe20003800000 */
[----:B------:R-:W-:Y:S01]  /*5330*/  USHF.L.U32 UR4, UR4, UR21, URZ ;  /* 0x0000001504047299 */ /* 0x000fe2000800063f */
[----:B------:R-:W-:Y:S01]  /*5340*/  IMAD.MOV.U32 R10, RZ, RZ, 0x1 ;  /* 0x00000001ff0a7424 */ /* 0x000fe200078e00ff */
[----:B------:R-:W-:Y:S01]  /*5350*/  LOP3.LUT R13, R18, 0x2, RZ, 0xfc, !PT ;  /* 0x00000002120d7812 */ /* 0x000fe200078efcff */
[----:B------:R-:W-:Y:S01]  /*5360*/  IMAD.MOV.U32 R8, RZ, RZ, RZ ;  /* 0x000000ffff087224 */ /* 0x000fe200078e00ff */
[----:B------:R-:W1:Y:S01]  /*5370*/  S2UR UR6, SR_CgaCtaId ;  /* 0x00000000000679c3 */ /* 0x000e620000008800 */
[----:B------:R-:W-:Y:S01]  /*5380*/  ULDC UR13, c[0x0][0x600] ;  /* 0x00018000000d7ab9 */ /* 0x000fe20000000800 */
[----:B------:R-:W-:Y:S01]  /*5390*/  UMOV UR5, 0x1 ;  /* 0x0000000100057882 */ /* 0x000fe20000000000 */
[----:B------:R-:W-:-:S02]  /*53a0*/  UIADD3 UR13, UR13, -0x1, URZ ;  /* 0xffffffff0d0d7890 */ /* 0x000fc4000fffe03f */
[----:B------:R-:W-:Y:S02]  /*53b0*/  USHF.L.U32 UR21, UR5, UR21, URZ ;  /* 0x0000001505157299 */ /* 0x000fe4000800063f */
[----:B------:R-:W-:Y:S01]  /*53c0*/  ULOP3.LUT UR29, URZ, UR4, URZ, 0x33, !UPT ;  /* 0x000000043f1d7292 */ /* 0x000fe2000f8e333f */
[----:B------:R-:W-:Y:S01]  /*53d0*/  ULDC.64 UR14, c[0x0][0x198] ;  /* 0x00006600000e7ab9 */ /* 0x000fe20000000a00 */
[----:B0-----:R-:W-:-:S05]  /*53e0*/  VIADD R3, R3, 0x7f ;  /* 0x0000007f03037836 */ /* 0x001fca0000000000 */
[----:B------:R-:W-:Y:S01]  /*53f0*/  SHF.R.S32.HI R4, RZ, 0x1f, R3 ;  /* 0x0000001fff047819 */ /* 0x000fe20000011403 */
[----:B-1----:R-:W-:-:S03]  /*5400*/  IMAD.U32 R11, RZ, RZ, UR6 ;  /* 0x00000006ff0b7e24 */ /* 0x002fc6000f8e00ff */
[----:B------:R-:W-:Y:S01]  /*5410*/  LEA.HI R4, R4, R3, RZ, 0x7 ;  /* 0x0000000304047211 */ /* 0x000fe200078f38ff */
[----:B------:R-:W-:-:S03]  /*5420*/  IMAD.MOV.U32 R3, RZ, RZ, 0x1 ;  /* 0x00000001ff037424 */ /* 0x000fc600078e00ff */
[----:B------:R-:W-:-:S05]  /*5430*/  SHF.R.S32.HI R9, RZ, 0x7, R4 ;  /* 0x00000007ff097819 */ /* 0x000fca0000011404 */
[----:B------:R-:W-:-:S07]  /*5440*/  VIADD R12, R9, 0x1 ;  /* 0x00000001090c7836 */ /* 0x000fce0000000000 */
.L_x_113:
[----:B------:R-:W-:-:S03]  /*5450*/  UMOV UR4, 0xffffffff ;  /* 0xffffffff00047882 */ /* 0x000fc60000000000 */
[----:B------:R-:W-:Y:S05]  /*5460*/  BRA.DIV UR4, `(.L_x_103) ;  /* 0x0000000e04f07947 */ /* 0x000fea000b800000 */
[----:B------:R-:W-:-:S13]  /*5470*/  ELECT P6, URZ, PT ;  /* 0x00000000003f782f */ /* 0x000fda00038c0000 */
.L_x_122:
[----:B------:R-:W0:Y:S01]  /*5480*/  LDC R4, c[0x0][0x28c] ;  /* 0x0000a300ff047b82 */ /* 0x000e220000000800 */
[----:B------:R-:W-:Y:S01]  /*5490*/  BSSY B1, `(.L_x_104) ;  /* 0x000005d000017945 */ /* 0x000fe20003800000 */
[----:B0-----:R-:W-:-:S13]  /*54a0*/  ISETP.LT.OR P6, PT, R4, 0x1, !P6 ;  /* 0x000000010400780c */ /* 0x001fda00077c1670 */
[----:B------:R-:W-:Y:S05]  /*54b0*/  @P6 BRA `(.L_x_105) ;  /* 0x0000000400686947 */ /* 0x000fea0003800000 */
[----:B------:R-:W-:Y:S02]  /*54c0*/  IMAD R20, R20, 0x4, R11 ;  /* 0x0000000414147824 */ /* 0x000fe400078e020b */
[----:B------:R-:W-:Y:S02]  /*54d0*/  IMAD.SHL.U32 R21, R19, 0x40, RZ ;  /* 0x0000004013157824 */ /* 0x000fe400078e00ff */
[----:B------:R-:W-:Y:S02]  /*54e0*/  IMAD.MOV.U32 R22, RZ, RZ, RZ ;  /* 0x000000ffff167224 */ /* 0x000fe400078e00ff */
[----:B------:R-:W-:Y:S02]  /*54f0*/  IMAD.MOV.U32 R4, RZ, RZ, R12 ;  /* 0x000000ffff047224 */ /* 0x000fe400078e000c */
[----:B------:R-:W-:Y:S02]  /*5500*/  IMAD.MOV.U32 R5, RZ, RZ, R3 ;  /* 0x000000ffff057224 */ /* 0x000fe400078e0003 */
[----:B------:R-:W-:-:S02]  /*5510*/  IMAD.MOV.U32 R14, RZ, RZ, R8 ;  /* 0x000000ffff0e7224 */ /* 0x000fc400078e0008 */
[----:B------:R-:W-:-:S07]  /*5520*/  IMAD.SHL.U32 R19, R20, 0x20, RZ ;  /* 0x0000002014137824 */ /* 0x000fce00078e00ff */
.L_x_108:
[----:B------:R-:W0:Y:S01]  /*5530*/  S2UR UR4, SR_CgaCtaId ;  /* 0x00000000000479c3 */ /* 0x000e220000008800 */
[----:B------:R-:W-:Y:S02]  /*5540*/  MOV R20, 0x400 ;  /* 0x0000040000147802 */ /* 0x000fe40000000f00 */
[----:B------:R-:W-:Y:S02]  /*5550*/  SHF.L.U32 R7, R5, 0x1f, RZ ;  /* 0x0000001f05077819 */ /* 0x000fe400000006ff */
[----:B------:R-:W-:-:S13]  /*5560*/  ISETP.NE.AND P1, PT, R0, RZ, PT ;  /* 0x000000ff0000720c */ /* 0x000fda0003f25270 */
[----:B------:R-:W1:Y:S01]  /*5570*/  @!P1 LDC R15, c[0x0][0x500] ;  /* 0x00014000ff0f9b82 */ /* 0x000e620000000800 */
[----:B0-----:R-:W-:-:S05]  /*5580*/  IMAD.U32 R11, RZ, RZ, UR4 ;  /* 0x00000004ff0b7e24 */ /* 0x001fca000f8e00ff */
[----:B------:R-:W-:-:S05]  /*5590*/  LEA R23, R11, R20, 0x18 ;  /* 0x000000140b177211 */ /* 0x000fca00078ec0ff */
[----:B------:R-:W-:-:S04]  /*55a0*/  IMAD R20, R14, 0x8, R23 ;  /* 0x000000080e147824 */ /* 0x000fc800078e0217 */
[----:B------:R-:W0:Y:S02]  /*55b0*/  SYNCS.PHASECHK.TRANS64.TRYWAIT P0, [R20+URZ+0x10], R7 ;  /* 0x00001007140075a7 */ /* 0x000e24000800017f */
[----:B01----:R-:W-:Y:S05]  /*55c0*/  @!P0 BRA `(.L_x_106) ;  /* 0x0000000c00b88947 */ /* 0x003fea0003800000 */
.L_x_123:
[----:B0-----:R-:W-:Y:S01]  /*55d0*/  PRMT R7, R13, 0x9910, RZ ;  /* 0x000099100d077816 */ /* 0x001fe200000000ff */
[----:B------:R0:W-:Y:S03]  /*55e0*/  @!P1 SYNCS.ARRIVE.TRANS64 RZ, [R20+URZ], R15 ;  /* 0x0000000f14ff99a7 */ /* 0x0001e6000800003f */
[----:B------:R-:W-:-:S13]  /*55f0*/  ISETP.NE.AND P0, PT, R7, 0x2, PT ;  /* 0x000000020700780c */ /* 0x000fda0003f05270 */
[----:B0-----:R-:W-:Y:S05]  /*5600*/  @P0 BRA `(.L_x_107) ;  /* 0x0000000000040947 */ /* 0x001fea0003800000 */
[----:B------:R-:W-:Y:S01]  /*5610*/  BPT.TRAP 0x1 ;  /* 0x000000040000795c */ /* 0x000fe20000300000 */
.L_x_107:
[----:B------:R-:W-:Y:S01]  /*5620*/  IMAD R7, R14, 0x10, R11 ;  /* 0x000000100e077824 */ /* 0x000fe200078e020b */
[----:B------:R-:W-:Y:S01]  /*5630*/  R2UR UR10, R22 ;  /* 0x00000000160a72ca */ /* 0x000fe200000e0000 */
[----:B------:R-:W-:Y:S01]  /*5640*/  UIADD3 UR22, UP0, UR14, 0xf0, URZ ;  /* 0x000000f00e167890 */ /* 0x000fe2000ff1e03f */
[----:B------:R-:W-:Y:S01]  /*5650*/  R2UR UR9, R20 ;  /* 0x00000000140972ca */ /* 0x000fe200000e0000 */
[----:B------:R-:W-:Y:S01]  /*5660*/  IMAD.SHL.U32 R7, R7, 0x400, RZ ;  /* 0x0000040007077824 */ /* 0x000fe200078e00ff */
[----:B------:R-:W-:Y:S01]  /*5670*/  R2UR UR11, R19 ;  /* 0x00000000130b72ca */ /* 0x000fe200000e0000 */
[----:B------:R-:W-:Y:S01]  /*5680*/  UIADD3.X UR23, URZ, UR15, URZ, UP0, !UPT ;  /* 0x0000000f3f177290 */ /* 0x000fe200087fe43f */
[----:B------:R-:W-:Y:S01]  /*5690*/  R2UR UR12, R6 ;  /* 0x00000000060c72ca */ /* 0x000fe200000e0000 */
[--C-:B------:R-:W-:Y:S01]  /*56a0*/  IMAD R7, R7, 0x4, R23.reuse ;  /* 0x0000000407077824 */ /* 0x100fe200078e0217 */
[----:B------:R-:W-:Y:S01]  /*56b0*/  R2UR UR35, R21 ;  /* 0x00000000152372ca */ /* 0x000fe200000e0000 */
[----:B------:R-:W-:Y:S01]  /*56c0*/  IMAD R23, R14, 0x8000, R23 ;  /* 0x000080000e177824 */ /* 0x000fe200078e0217 */
[----:B------:R-:W-:Y:S01]  /*56d0*/  UIADD3 UR4, UP1, UR14, 0x1f0, URZ ;  /* 0x000001f00e047890 */ /* 0x000fe2000ff3e03f */
[----:B------:R-:W-:Y:S01]  /*56e0*/  VIADD R4, R4, 0xffffffff ;  /* 0xffffffff04047836 */ /* 0x000fe20000000000 */
[----:B------:R-:W-:Y:S01]  /*56f0*/  R2UR UR40, R7 ;  /* 0x00000000072872ca */ /* 0x000fe200000e0000 */
[----:B------:R-:W-:Y:S01]  /*5700*/  UIADD3 UR58, UR10, 0x20, URZ ;  /* 0x000000200a3a7890 */ /* 0x000fe2000fffe03f */
[----:B------:R-:W-:Y:S01]  /*5710*/  R2UR UR18, R23 ;  /* 0x00000000171272ca */ /* 0x000fe200000e0000 */
[----:B------:R-:W-:Y:S01]  /*5720*/  UIADD3 UR50, UR10, 0x40, URZ ;  /* 0x000000400a327890 */ /* 0x000fe2000fffe03f */
[----:B------:R-:W-:Y:S01]  /*5730*/  ISETP.GT.AND P1, PT, R4, 0x1, PT ;  /* 0x000000010400780c */ /* 0x000fe20003f24270 */
[----:B------:R-:W-:Y:S01]  /*5740*/  UIADD3 UR42, UR10, 0x60, URZ ;  /* 0x000000600a2a7890 */ /* 0x000fe2000fffe03f */
[----:B------:R-:W-:Y:S01]  /*5750*/  VIADD R14, R14, 0x1 ;  /* 0x000000010e0e7836 */ /* 0x000fe20000000000 */
[----:B------:R-:W-:Y:S01]  /*5760*/  UMOV UR30, 0xf0000 ;  /* 0x000f0000001e7882 */ /* 0x000fe20000000000 */
[----:B------:R-:W-:Y:S01]  /*5770*/  UMOV UR6, 0x0 ;  /* 0x0000000000067882 */ /* 0x000fe20000000000 */
[----:B------:R-:W-:Y:S01]  /*5780*/  UMOV UR7, 0x10000000 ;  /* 0x1000000000077882 */ /* 0x000fe20000000000 */
[----:B------:R-:W-:Y:S01]  /*5790*/  UIADD3.X UR5, URZ, UR15, URZ, UP1, !UPT ;  /* 0x0000000f3f057290 */ /* 0x000fe20008ffe43f */
[----:B------:R-:W-:Y:S01]  /*57a0*/  ISETP.NE.AND P0, PT, R14, 0x2, PT ;  /* 0x000000020e00780c */ /* 0x000fe20003f05270 */
[----:B------:R-:W-:Y:S01]  /*57b0*/  UMOV UR57, UR9 ;  /* 0x0000000900397c82 */ /* 0x000fe20008000000 */
[----:B------:R-:W-:Y:S01]  /*57c0*/  UIADD3 UR8, UR40, 0x100, URZ ;  /* 0x0000010028087890 */ /* 0x000fe2000fffe03f */
[----:B------:R-:W-:Y:S01]  /*57d0*/  VIADD R22, R22, 0x80 ;  /* 0x0000008016167836 */ /* 0x000fe20000000000 */
[----:B------:R-:W-:Y:S01]  /*57e0*/  UIADD3 UR56, UR40, 0x4100, URZ ;  /* 0x0000410028387890 */ /* 0x000fe2000fffe03f */
[----:B------:R-:W-:Y:S01]  /*57f0*/  SEL R20, RZ, 0x1, P0 ;  /* 0x00000001ff147807 */ /* 0x000fe20000000000 */
[----:B------:R-:W-:Y:S01]  /*5800*/  UIADD3 UR48, UR40, 0x8100, URZ ;  /* 0x0000810028307890 */ /* 0x000fe2000fffe03f */
[----:B------:R-:W-:Y:S01]  /*5810*/  SEL R14, R14, RZ, P0 ;  /* 0x000000ff0e0e7207 */ /* 0x000fe20000000000 */
[----:B------:R-:W-:Y:S01]  /*5820*/  UIADD3 UR40, UR40, 0xc100, URZ ;  /* 0x0000c10028287890 */ /* 0x000fe2000fffe03f */
[----:B------:R-:W-:Y:S01]  /*5830*/  LOP3.LUT R5, R5, R20, RZ, 0x3c, !PT ;  /* 0x0000001405057212 */ /* 0x000fe200078e3cff */
[----:B------:R-:W-:Y:S01]  /*5840*/  UIADD3 UR32, UR18, 0x20100, URZ ;  /* 0x0002010012207890 */ /* 0x000fe2000fffe03f */
[----:B------:R0:W-:Y:S01]  /*5850*/  UTMALDG.3D.MULTICAST [UR8], [UR22], UR30, desc[UR6] ;  /* 0x00000608160073b4 */ /* 0x0001e2000801181e */
[----:B------:R-:W-:-:S02]  /*5860*/  UIADD3 UR24, UR18, 0x22100, URZ ;  /* 0x0002210012187890 */ /* 0x000fc4000fffe03f */
[----:B------:R-:W-:Y:S01]  /*5870*/  UIADD3 UR16, UR18, 0x24100, URZ ;  /* 0x0002410012107890 */ /* 0x000fe2000fffe03f */
[----:B------:R-:W-:Y:S01]  /*5880*/  UMOV UR59, UR11 ;  /* 0x0000000b003b7c82 */ /* 0x000fe20008000000 */
[----:B------:R-:W-:Y:S01]  /*5890*/  UMOV UR60, UR12 ;  /* 0x0000000c003c7c82 */ /* 0x000fe20008000000 */
[----:B------:R-:W-:Y:S01]  /*58a0*/  UMOV UR49, UR9 ;  /* 0x0000000900317c82 */ /* 0x000fe20008000000 */
[----:B------:R-:W-:Y:S01]  /*58b0*/  UMOV UR51, UR11 ;  /* 0x0000000b00337c82 */ /* 0x000fe20008000000 */
[----:B------:R-:W-:Y:S01]  /*58c0*/  UMOV UR52, UR12 ;  /* 0x0000000c00347c82 */ /* 0x000fe20008000000 */
[----:B------:R-:W-:Y:S01]  /*58d0*/  UMOV UR41, UR9 ;  /* 0x0000000900297c82 */ /* 0x000fe20008000000 */
[----:B------:R-:W-:Y:S01]  /*58e0*/  UMOV UR44, UR12 ;  /* 0x0000000c002c7c82 */ /* 0x000fe20008000000 */
[----:B------:R-:W-:Y:S01]  /*58f0*/  UMOV UR43, UR11 ;  /* 0x0000000b002b7c82 */ /* 0x000fe20008000000 */
[----:B------:R1:W-:Y:S01]  /*5900*/  UTMALDG.3D.MULTICAST [UR56], [UR22], UR30, desc[UR6] ;  /* 0x00000638160073b4 */ /* 0x0003e2000801181e */
        /* <DEDUP_REMOVED lines=11> */
[----:B0-----:R-:W-:Y:S01]  /*59c0*/  UIADD3 UR8, UR18, 0x26100, URZ ;  /* 0x0002610012087890 */ /* 0x001fe2000fffe03f */
[----:B------:R-:W-:Y:S01]  /*59d0*/  UMOV UR11, UR35 ;  /* 0x00000023000b7c82 */ /* 0x000fe20008000000 */
[----:B------:R1:W-:Y:S01]  /*59e0*/  UTMALDG.3D.MULTICAST [UR40], [UR22], UR30, desc[UR6] ;  /* 0x00000628160073b4 */ /* 0x0003e2000801181e */
[----:B------:R-:W-:Y:S01]  /*59f0*/  UMOV UR18, UR50 ;  /* 0x0000003200127c82 */ /* 0x000fe20008000000 */
[----:B------:R-:W-:Y:S01]  /*5a00*/  UMOV UR10, UR42 ;  /* 0x0000002a000a7c82 */ /* 0x000fe20008000000 */
[----:B------:R1:W-:Y:S01]  /*5a10*/  UTMALDG.3D [UR32], [UR4], desc[UR6] ;  /* 0x00000620040075b4 */ /* 0x0003e20008011000 */
[----:B------:R1:W-:Y:S01]  /*5a20*/  UTMALDG.3D [UR24], [UR4], desc[UR6] ;  /* 0x00000618040075b4 */ /* 0x0003e20008011000 */
[----:B------:R1:W-:Y:S02]  /*5a30*/  UTMALDG.3D [UR16], [UR4], desc[UR6] ;  /* 0x00000610040075b4 */ /* 0x0003e40008011000 */
[----:B------:R1:W-:Y:S02]  /*5a40*/  UTMALDG.3D [UR8], [UR4], desc[UR6] ;  /* 0x00000608040075b4 */ /* 0x0003e40008011000 */
[----:B-1----:R-:W-:Y:S05]  /*5a50*/  @P1 BRA `(.L_x_108) ;  /* 0xfffffff800b41947 */ /* 0x002fea000383ffff */
.L_x_105:
[----:B------:R-:W-:Y:S05]  /*5a60*/  BSYNC B1 ;  /* 0x0000000000017941 */ /* 0x000fea0003800000 */
.L_x_104:
[----:B------:R-:W-:Y:S01]  /*5a70*/  LOP3.LUT P1, RZ, R10, 0xff, RZ, 0xc0, !PT ;  /* 0x000000ff0aff7812 */ /* 0x000fe2000782c0ff */
[----:B------:R-:W-:Y:S01]  /*5a80*/  IMAD.IADD R8, R9, 0x1, R8 ;  /* 0x0000000109087824 */ /* 0x000fe200078e0208 */
[----:B------:R-:W-:Y:S01]  /*5a90*/  IADD3 R16, P2, R16, UR38, RZ ;  /* 0x0000002610107c10 */ /* 0x000fe2000ff5e0ff */
[----:B------:R-:W-:Y:S01]  /*5aa0*/  ULDC.64 UR4, c[0x0][0x650] ;  /* 0x0001940000047ab9 */ /* 0x000fe20000000a00 */
[----:B------:R-:W-:Y:S01]  /*5ab0*/  BSSY B1, `(.L_x_109) ;  /* 0x000006c000017945 */ /* 0x000fe20003800000 */
[----:B------:R-:W-:Y:S01]  /*5ac0*/  IMAD.MOV.U32 R20, RZ, RZ, -0x1 ;  /* 0xffffffffff147424 */ /* 0x000fe200078e00ff */
[----:B------:R-:W-:Y:S01]  /*5ad0*/  SHF.R.U32.HI R4, RZ, 0x1, R8 ;  /* 0x00000001ff047819 */ /* 0x000fe20000011608 */
[----:B------:R-:W-:Y:S01]  /*5ae0*/  IMAD.MOV.U32 R19, RZ, RZ, -0x1 ;  /* 0xffffffffff137424 */ /* 0x000fe200078e00ff */
[----:B------:R-:W-:Y:S02]  /*5af0*/  ISETP.GT.U32.AND P0, PT, R8, 0x1, PT ;  /* 0x000000010800780c */ /* 0x000fe40003f04070 */
[----:B------:R-:W-:-:S02]  /*5b00*/  LOP3.LUT R4, R4, 0x1, RZ, 0xc0, !PT ;  /* 0x0000000104047812 */ /* 0x000fc400078ec0ff */
[----:B------:R-:W-:Y:S01]  /*5b10*/  ISETP.LT.U32.AND P0, PT, R9, 0x2, P0 ;  /* 0x000000020900780c */ /* 0x000fe20000701070 */
[----:B------:R-:W0:Y:S01]  /*5b20*/  @P1 S2R R11, SR_CgaCtaId ;  /* 0x00000000000b1919 */ /* 0x000e220000008800 */
[----:B------:R-:W-:Y:S02]  /*5b30*/  @P1 MOV R6, 0x400 ;  /* 0x0000040000061802 */ /* 0x000fe40000000f00 */
[----:B------:R-:W-:Y:S02]  /*5b40*/  IADD3.X R17, R17, UR37, RZ, P2, !PT ;  /* 0x0000002511117c10 */ /* 0x000fe400097fe4ff */
[----:B------:R-:W-:Y:S02]  /*5b50*/  ISETP.GE.U32.AND P2, PT, R16, UR4, PT ;  /* 0x0000000410007c0c */ /* 0x000fe4000bf46070 */
[----:B------:R-:W-:Y:S02]  /*5b60*/  LOP3.LUT R8, R8, 0x1, RZ, 0xc0, !PT ;  /* 0x0000000108087812 */ /* 0x000fe400078ec0ff */
[----:B------:R-:W-:-:S02]  /*5b70*/  PRMT R10, RZ, 0x7610, R10 ;  /* 0x00007610ff0a7816 */ /* 0x000fc4000000000a */
[----:B0-----:R-:W-:-:S04]  /*5b80*/  @P1 LEA R6, R11, R6, 0x18 ;  /* 0x000000060b061211 */ /* 0x001fc800078ec0ff */
[----:B------:R0:W-:Y:S01]  /*5b90*/  @P1 SYNCS.ARRIVE.TRANS64.A1T0 RZ, [R6+URZ+0x38], RZ ;  /* 0x000038ff06ff19a7 */ /* 0x0001e2000810003f */
[----:B------:R-:W-:Y:S02]  /*5ba0*/  ISETP.NE.U32.AND P1, PT, R4, 0x1, PT ;  /* 0x000000010400780c */ /* 0x000fe40003f25070 */
[----:B------:R-:W-:Y:S02]  /*5bb0*/  SEL R4, RZ, 0x1, !P0 ;  /* 0x00000001ff047807 */ /* 0x000fe40004000000 */
[----:B------:R-:W-:Y:S02]  /*5bc0*/  ISETP.GE.U32.AND.EX P0, PT, R17, UR5, PT, P2 ;  /* 0x0000000511007c0c */ /* 0x000fe4000bf06120 */
[----:B------:R-:W-:Y:S01]  /*5bd0*/  ISETP.GT.U32.AND P1, PT, R9, 0x1, !P1 ;  /* 0x000000010900780c */ /* 0x000fe20004f24070 */
[----:B0-----:R-:W-:-:S03]  /*5be0*/  IMAD.MOV.U32 R6, RZ, RZ, -0x1 ;  /* 0xffffffffff067424 */ /* 0x001fc600078e00ff */
[----:B------:R-:W-:-:S04]  /*5bf0*/  SEL R5, RZ, 0x1, !P1 ;  /* 0x00000001ff057807 */ /* 0x000fc80004800000 */
[--C-:B------:R-:W-:Y:S02]  /*5c00*/  LOP3.LUT R3, R5, R3, R4.reuse, 0x96, !PT ;  /* 0x0000000305037212 */ /* 0x100fe400078e9604 */
[----:B------:R-:W-:Y:S01]  /*5c10*/  PRMT R4, RZ, 0x7610, R4 ;  /* 0x00007610ff047816 */ /* 0x000fe20000000004 */
[----:B------:R-:W-:Y:S06]  /*5c20*/  @P0 BRA `(.L_x_110) ;  /* 0x0000000400500947 */ /* 0x000fec0003800000 */
[----:B------:R-:W0:Y:S01]  /*5c30*/  S2R R19, SR_CTAID.X ;  /* 0x0000000000137919 */ /* 0x000e220000002500 */
[----:B------:R-:W-:Y:S01]  /*5c40*/  ULDC.64 UR4, c[0x0][0x628] ;  /* 0x00018a0000047ab9 */ /* 0x000fe20000000a00 */
[----:B------:R-:W1:Y:S01]  /*5c50*/  LDC R20, c[0x0][0x144] ;  /* 0x00005100ff147b82 */ /* 0x000e620000000800 */
[----:B------:R-:W-:Y:S01]  /*5c60*/  ISETP.NE.U32.AND P0, PT, RZ, UR4, PT ;  /* 0x00000004ff007c0c */ /* 0x000fe2000bf05070 */
[----:B------:R-:W2:Y:S01]  /*5c70*/  S2R R14, SR_CTAID.Y ;  /* 0x00000000000e7919 */ /* 0x000ea20000002600 */
[----:B------:R-:W-:Y:S01]  /*5c80*/  ULDC UR7, c[0x0][0x630] ;  /* 0x00018c0000077ab9 */ /* 0x000fe20000000800 */
[----:B------:R-:W-:Y:S01]  /*5c90*/  ULDC UR8, c[0x0][0x150] ;  /* 0x0000540000087ab9 */ /* 0x000fe20000000800 */
[----:B------:R-:W-:Y:S01]  /*5ca0*/  ISETP.NE.AND.EX P0, PT, RZ, UR5, PT, P0 ;  /* 0x00000005ff007c0c */ /* 0x000fe2000bf05300 */
[----:B------:R-:W-:Y:S02]  /*5cb0*/  IMAD.MOV.U32 R4, RZ, RZ, R16 ;  /* 0x000000ffff047224 */ /* 0x000fe400078e0010 */
[----:B------:R-:W-:Y:S01]  /*5cc0*/  IMAD.MOV.U32 R5, RZ, RZ, R17 ;  /* 0x000000ffff057224 */ /* 0x000fe200078e0011 */
[----:B0-----:R-:W-:-:S09]  /*5cd0*/  I2FP.F32.U32 R21, R19 ;  /* 0x0000001300157245 */ /* 0x001fd20000201000 */
[----:B------:R-:W-:Y:S05]  /*5ce0*/  @!P0 BRA `(.L_x_111) ;  /* 0x0000000000288947 */ /* 0x000fea0003800000 */
[----:B------:R-:W-:Y:S02]  /*5cf0*/  ULDC UR6, c[0x0][0x634] ;  /* 0x00018d0000067ab9 */ /* 0x000fe40000000800 */
[----:B------:R-:W-:-:S05]  /*5d00*/  IADD3 R5, P0, R16, UR6, RZ ;  /* 0x0000000610057c10 */ /* 0x000fca000ff1e0ff */
[----:B------:R-:W-:-:S04]  /*5d10*/  IMAD.X R15, RZ, RZ, R17, P0 ;  /* 0x000000ffff0f7224 */ /* 0x000fc800000e0611 */
[----:B------:R-:W-:-:S04]  /*5d20*/  IMAD.WIDE.U32 R6, R15, UR4, RZ ;  /* 0x000000040f067c25 */ /* 0x000fc8000f8e00ff */
[----:B------:R-:W-:-:S04]  /*5d30*/  IMAD.WIDE.U32 R6, P0, R5, UR5, R6 ;  /* 0x0000000505067c25 */ /* 0x000fc8000f800006 */
[----:B------:R-:W-:-:S04]  /*5d40*/  IMAD.WIDE.U32 R4, R5, UR4, RZ ;  /* 0x0000000405047c25 */ /* 0x000fc8000f8e00ff */
[----:B------:R-:W-:Y:S01]  /*5d50*/  IMAD.MOV.U32 R4, RZ, RZ, R7 ;  /* 0x000000ffff047224 */ /* 0x000fe200078e0007 */
[----:B------:R-:W-:Y:S01]  /*5d60*/  IADD3 RZ, P1, R5, R6, RZ ;  /* 0x0000000605ff7210 */ /* 0x000fe20007f3e0ff */
[----:B------:R-:W-:-:S04]  /*5d70*/  IMAD.X R5, RZ, RZ, RZ, P0 ;  /* 0x000000ffff057224 */ /* 0x000fc800000e06ff */
[----:B------:R-:W-:-:S08]  /*5d80*/  IMAD.WIDE.U32.X R4, R15, UR5, R4, P1 ;  /* 0x000000050f047c25 */ /* 0x000fd000088e0404 */
.L_x_111:
[----:B------:R-:W-:Y:S01]  /*5d90*/  FMUL R21, R21, UR8 ;  /* 0x0000000815157c20 */ /* 0x000fe20008400000 */
[--C-:B------:R-:W-:Y:S01]  /*5da0*/  SHF.R.U64 R15, R4, UR7, R5.reuse ;  /* 0x00000007040f7c19 */ /* 0x100fe20008001205 */
[----:B------:R-:W-:Y:S01]  /*5db0*/  ULDC.64 UR4, c[0x0][0x620] ;  /* 0x0001880000047ab9 */ /* 0x000fe20000000a00 */
[----:B------:R-:W-:Y:S01]  /*5dc0*/  SHF.R.U32.HI R4, RZ, UR7, R5 ;  /* 0x00000007ff047c19 */ /* 0x000fe20008011605 */
[----:B------:R-:W-:Y:S01]  /*5dd0*/  ULDC.64 UR6, c[0x0][0x640] ;  /* 0x0001900000067ab9 */ /* 0x000fe20000000a00 */
[----:B------:R-:W-:Y:S01]  /*5de0*/  IADD3 R5, P0, RZ, -R15, RZ ;  /* 0x8000000fff057210 */ /* 0x000fe20007f1e0ff */
[----:B------:R-:W0:Y:S04]  /*5df0*/  F2I.U32.TRUNC.NTZ R21, R21 ;  /* 0x0000001500157305 */ /* 0x000e28000020f000 */
[----:B------:R-:W-:Y:S01]  /*5e00*/  IMAD.X R4, RZ, RZ, ~R4, P0 ;  /* 0x000000ffff047224 */ /* 0x000fe200000e0e04 */
[----:B------:R-:W-:-:S03]  /*5e10*/  ISETP.NE.U32.AND P0, PT, RZ, UR6, PT ;  /* 0x00000006ff007c0c */ /* 0x000fc6000bf05070 */
[----:B------:R-:W-:Y:S01]  /*5e20*/  IMAD R4, R4, UR4, RZ ;  /* 0x0000000404047c24 */ /* 0x000fe2000f8e02ff */
[----:B------:R-:W-:-:S03]  /*5e30*/  ISETP.NE.AND.EX P0, PT, RZ, UR7, PT, P0 ;  /* 0x00000007ff007c0c */ /* 0x000fc6000bf05300 */
[C---:B------:R-:W-:Y:S01]  /*5e40*/  IMAD R7, R5.reuse, UR5, R4 ;  /* 0x0000000505077c24 */ /* 0x040fe2000f8e0204 */
[----:B------:R-:W-:Y:S01]  /*5e50*/  ULDC UR5, c[0x0][0x154] ;  /* 0x0000550000057ab9 */ /* 0x000fe20000000800 */
[----:B------:R-:W-:Y:S01]  /*5e60*/  IMAD.WIDE.U32 R4, R5, UR4, R16 ;  /* 0x0000000405047c25 */ /* 0x000fe2000f8e0010 */
[----:B------:R-:W-:-:S03]  /*5e70*/  ULDC UR4, c[0x0][0x618] ;  /* 0x0001860000047ab9 */ /* 0x000fc60000000800 */
[----:B0-----:R-:W-:Y:S02]  /*5e80*/  IMAD.MOV R6, RZ, RZ, -R21 ;  /* 0x000000ffff067224 */ /* 0x001fe400078e0a15 */
[----:B------:R-:W0:Y:S01]  /*5e90*/  LDC R21, c[0x0][0x148] ;  /* 0x00005200ff157b82 */ /* 0x000e220000000800 */
[----:B------:R-:W-:Y:S02]  /*5ea0*/  IMAD.IADD R5, R5, 0x1, R7 ;  /* 0x0000000105057824 */ /* 0x000fe400078e0207 */
[----:B-1----:R-:W-:Y:S01]  /*5eb0*/  IMAD R19, R20, R6, R19 ;  /* 0x0000000614137224 */ /* 0x002fe200078e0213 */
[----:B--2---:R-:W-:Y:S02]  /*5ec0*/  I2FP.F32.U32 R6, R14 ;  /* 0x0000000e00067245 */ /* 0x004fe40000201000 */
[--C-:B------:R-:W-:Y:S02]  /*5ed0*/  SHF.R.U64 R20, R4, UR4, R5.reuse ;  /* 0x0000000404147c19 */ /* 0x100fe40008001205 */
[----:B------:R-:W-:Y:S01]  /*5ee0*/  SHF.R.U32.HI R5, RZ, UR4, R5 ;  /* 0x00000004ff057c19 */ /* 0x000fe20008011605 */
[----:B------:R-:W-:Y:S01]  /*5ef0*/  FMUL R6, R6, UR5 ;  /* 0x0000000506067c20 */ /* 0x000fe20008400000 */
[----:B------:R-:W-:-:S02]  /*5f00*/  ULDC UR4, c[0x0][0x608] ;  /* 0x0001820000047ab9 */ /* 0x000fc40000000800 */
[--C-:B------:R-:W-:Y:S01]  /*5f10*/  SHF.R.U64 R23, R20, UR4, R5.reuse ;  /* 0x0000000414177c19 */ /* 0x100fe20008001205 */
[----:B------:R1:W2:Y:S01]  /*5f20*/  F2I.U32.TRUNC.NTZ R24, R6 ;  /* 0x0000000600187305 */ /* 0x0002a2000020f000 */
[----:B------:R-:W-:Y:S01]  /*5f30*/  SHF.R.U32.HI R4, RZ, UR4, R5 ;  /* 0x00000004ff047c19 */ /* 0x000fe20008011605 */
[----:B------:R-:W-:-:S03]  /*5f40*/  ULDC UR4, c[0x0][0x658] ;  /* 0x0001960000047ab9 */ /* 0x000fc60000000800 */
[--C-:B------:R-:W-:Y:S02]  /*5f50*/  SHF.R.U64 R22, R23, UR4, R4.reuse ;  /* 0x0000000417167c19 */ /* 0x100fe40008001204 */
[----:B------:R-:W-:-:S03]  /*5f60*/  SHF.R.U32.HI R25, RZ, UR4, R4 ;  /* 0x00000004ff197c19 */ /* 0x000fc60008011604 */
[----:B------:R-:W-:Y:S02]  /*5f70*/  IMAD.MOV.U32 R4, RZ, RZ, R22 ;  /* 0x000000ffff047224 */ /* 0x000fe400078e0016 */
[----:B------:R-:W-:Y:S01]  /*5f80*/  IMAD.MOV.U32 R5, RZ, RZ, R25 ;  /* 0x000000ffff057224 */ /* 0x000fe200078e0019 */
[----:B-1----:R-:W-:Y:S06]  /*5f90*/  @!P0 BRA `(.L_x_112) ;  /* 0x0000000000288947 */ /* 0x002fec0003800000 */
        /* <DEDUP_REMOVED lines=10> */
.L_x_112:
[----:B------:R-:W-:Y:S01]  /*6040*/  ISETP.NE.AND P0, PT, R2, 0x1, PT ;  /* 0x000000010200780c */ /* 0x000fe20003f05270 */
[----:B------:R-:W-:Y:S01]  /*6050*/  ULDC UR4, c[0x0][0x648] ;  /* 0x0001920000047ab9 */ /* 0x000fe20000000800 */
[----:B------:R-:W-:Y:S01]  /*6060*/  LOP3.LUT R23, R23, UR29, RZ, 0xc0, !PT ;  /* 0x0000001d17177c12 */ /* 0x000fe2000f8ec0ff */
[----:B--2---:R-:W-:Y:S01]  /*6070*/  IMAD.MOV R24, RZ, RZ, -R24 ;  /* 0x000000ffff187224 */ /* 0x004fe200078e0a18 */
[----:B------:R-:W-:Y:S01]  /*6080*/  SHF.R.U64 R4, R4, UR4, R5 ;  /* 0x0000000404047c19 */ /* 0x000fe20008001205 */
[----:B------:R-:W-:Y:S01]  /*6090*/  ULDC UR4, c[0x0][0x638] ;  /* 0x00018e0000047ab9 */ /* 0x000fe20000000800 */
[----:B------:R-:W-:Y:S01]  /*60a0*/  LOP3.LUT R7, R20, UR13, RZ, 0xc0, !PT ;  /* 0x0000000d14077c12 */ /* 0x000fe2000f8ec0ff */
[----:B------:R-:W-:Y:S01]  /*60b0*/  ULDC UR5, c[0x0][0x610] ;  /* 0x0001840000057ab9 */ /* 0x000fe20000000800 */
[----:B------:R-:W-:Y:S02]  /*60c0*/  IMAD.MOV.U32 R6, RZ, RZ, R15 ;  /* 0x000000ffff067224 */ /* 0x000fe400078e000f */
[----:B------:R-:W-:-:S02]  /*60d0*/  IMAD.MOV R5, RZ, RZ, -R4 ;  /* 0x000000ffff057224 */ /* 0x000fc400078e0a04 */
[----:B------:R-:W-:Y:S02]  /*60e0*/  IMAD R4, R4, UR21, R23 ;  /* 0x0000001504047c24 */ /* 0x000fe4000f8e0217 */
[----:B0-----:R-:W-:Y:S02]  /*60f0*/  @P0 IMAD R19, R21, R24, R14 ;  /* 0x0000001815130224 */ /* 0x001fe400078e020e */
[----:B------:R-:W-:Y:S01]  /*6100*/  IMAD R22, R5, UR4, R22 ;  /* 0x0000000405167c24 */ /* 0x000fe2000f8e0216 */
[----:B------:R-:W-:Y:S01]  /*6110*/  ULDC UR4, c[0x0][0x600] ;  /* 0x0001800000047ab9 */ /* 0x000fe20000000800 */
[----:B------:R-:W-:Y:S02]  /*6120*/  IMAD R20, R4, UR5, R19 ;  /* 0x0000000504147c24 */ /* 0x000fe4000f8e0213 */
[----:B------:R-:W-:Y:S02]  /*6130*/  IMAD R5, R22, UR4, R7 ;  /* 0x0000000416057c24 */ /* 0x000fe4000f8e0207 */
[----:B------:R-:W-:-:S03]  /*6140*/  IMAD.MOV.U32 R4, RZ, RZ, 0x1 ;  /* 0x00000001ff047424 */ /* 0x000fc600078e00ff */
[----:B------:R-:W-:Y:S02]  /*6150*/  SEL R19, R5, R20, !P0 ;  /* 0x0000001405137207 */ /* 0x000fe40004000000 */
[----:B------:R-:W-:-:S07]  /*6160*/  SEL R20, R20, R5, !P0 ;  /* 0x0000000514147207 */ /* 0x000fce0004000000 */
.L_x_110:
[----:B------:R-:W-:Y:S05]  /*6170*/  BSYNC B1 ;  /* 0x0000000000017941 */ /* 0x000fea0003800000 */
.L_x_109:
[----:B------:R-:W-:-:S13]  /*6180*/  LOP3.LUT P0, RZ, R4, 0xff, RZ, 0xc0, !PT ;  /* 0x000000ff04ff7812 */ /* 0x000fda000780c0ff */
[----:B------:R-:W-:Y:S05]  /*6190*/  @P0 BRA `(.L_x_113) ;  /* 0xfffffff000ac0947 */ /* 0x000fea000383ffff */
[----:B------:R-:W-:Y:S05]  /*61a0*/  BSYNC B0 ;  /* 0x0000000000007941 */ /* 0x000fea0003800000 */
.L_x_102:
[----:B------:R-:W-:-:S03]  /*61b0*/  UMOV UR4, 0xffffffff ;  /* 0xffffffff00047882 */ /* 0x000fc60000000000 */
[----:B------:R-:W-:Y:S05]  /*61c0*/  BRA.DIV UR4, `(.L_x_114) ;  /* 0x0000000204cc7947 */ /* 0x000fea000b800000 */
[----:B------:R-:W-:-:S13]  /*61d0*/  ELECT P6, URZ, PT ;  /* 0x00000000003f782f */ /* 0x000fda00038c0000 */
.L_x_126:
[----:B------:R-:W-:Y:S04]  /*61e0*/  BSSY B0, `(.L_x_115) ;  /* 0x0000019000007945 */ /* 0x000fe80003800000 */
[----:B------:R-:W-:Y:S05]  /*61f0*/  @!P6 BRA `(.L_x_116) ;  /* 0x00000000005ce947 */ /* 0x000fea0003800000 */
[----:B------:R-:W-:-:S04]  /*6200*/  LOP3.LUT R18, R18, 0x2, RZ, 0xfc, !PT ;  /* 0x0000000212127812 */ /* 0x000fc800078efcff */
[----:B------:R-:W-:-:S13]  /*6210*/  ISETP.NE.AND P0, PT, R18, 0x3, PT ;  /* 0x000000031200780c */ /* 0x000fda0003f05270 */
[----:B------:R-:W-:Y:S05]  /*6220*/  @!P0 BRA `(.L_x_117) ;  /* 0x0000000000048947 */ /* 0x000fea0003800000 */
[----:B------:R-:W-:Y:S01]  /*6230*/  BPT.TRAP 0x1 ;  /* 0x000000040000795c */ /* 0x000fe20000300000 */
.L_x_117:
[----:B------:R-:W0:Y:S01]  /*6240*/  S2R R5, SR_CgaCtaId ;  /* 0x0000000000057919 */ /* 0x000e220000008800 */
[----:B------:R-:W-:Y:S02]  /*6250*/  MOV R0, 0x400 ;  /* 0x0000040000007802 */ /* 0x000fe40000000f00 */
[----:B------:R-:W-:Y:S02]  /*6260*/  SHF.L.U32 R2, R3, 0x1f, RZ ;  /* 0x0000001f03027819 */ /* 0x000fe400000006ff */
[----:B0-----:R-:W-:-:S05]  /*6270*/  LEA R5, R5, R0, 0x18 ;  /* 0x0000000005057211 */ /* 0x001fca00078ec0ff */
[----:B------:R-:W-:-:S04]  /*6280*/  VIADD R5, R5, 0x10 ;  /* 0x0000001005057836 */ /* 0x000fc80000000000 */
[C---:B------:R-:W-:Y:S02]  /*6290*/  IMAD R7, R8.reuse, 0x8, R5 ;  /* 0x0000000808077824 */ /* 0x040fe400078e0205 */
[----:B------:R-:W-:Y:S02]  /*62a0*/  VIADD R8, R8, 0x1 ;  /* 0x0000000108087836 */ /* 0x000fe40000000000 */
[----:B------:R-:W0:Y:S03]  /*62b0*/  SYNCS.PHASECHK.TRANS64.TRYWAIT P0, [R7+URZ], R2 ;  /* 0x00000002070075a7 */ /* 0x000e26000800017f */
[----:B------:R-:W-:-:S04]  /*62c0*/  ISETP.NE.AND P1, PT, R8, 0x2, PT ;  /* 0x000000020800780c */ /* 0x000fc80003f25270 */
[----:B------:R-:W-:Y:S02]  /*62d0*/  SEL R0, RZ, 0x1, P1 ;  /* 0x00000001ff007807 */ /* 0x000fe40000800000 */
[----:B------:R-:W-:Y:S02]  /*62e0*/  SEL R8, R8, RZ, P1 ;  /* 0x000000ff08087207 */ /* 0x000fe40000800000 */
[----:B------:R-:W-:Y:S01]  /*62f0*/  LOP3.LUT R0, R3, R0, RZ, 0x3c, !PT ;  /* 0x0000000003007212 */ /* 0x000fe200078e3cff */
[----:B0-----:R-:W-:Y:S06]  /*6300*/  @!P0 BRA `(.L_x_118) ;  /* 0x00000000009c8947 */ /* 0x001fec0003800000 */
.L_x_127:
[----:B------:R-:W-:Y:S01]  /*6310*/  IMAD R5, R8, 0x8, R5 ;  /* 0x0000000808057824 */ /* 0x000fe200078e0205 */
[----:B------:R-:W-:-:S07]  /*6320*/  SHF.L.U32 R0, R0, 0x1f, RZ ;  /* 0x0000001f00007819 */ /* 0x000fce00000006ff */
.L_x_119:
[----:B-1----:R1:W2:Y:S02]  /*6330*/  SYNCS.PHASECHK.TRANS64.TRYWAIT P0, [R5+URZ], R0 ;  /* 0x00000000050075a7 */ /* 0x0022a4000800017f */
[----:B--2---:R-:W-:Y:S05]  /*6340*/  @!P0 NANOSLEEP.SYNCS 0x989680 ;  /* 0x009896800000895d */ /* 0x004fea0003900000 */
[----:B------:R-:W2:Y:S02]  /*6350*/  @!P0 SYNCS.PHASECHK.TRANS64 P0, [R5+URZ], R0 ;  /* 0x00000000050085a7 */ /* 0x000ea4000800007f */
[----:B--2---:R-:W-:Y:S05]  /*6360*/  @!P0 BRA `(.L_x_119) ;  /* 0xfffffffc00f08947 */ /* 0x004fea000383ffff */
.L_x_116:
[----:B------:R-:W-:Y:S05]  /*6370*/  BSYNC B0 ;  /* 0x0000000000007941 */ /* 0x000fea0003800000 */
.L_x_115:
[----:B------:R-:W-:Y:S05]  /*6380*/  EXIT ;  /* 0x000000000000794d */ /* 0x000fea0003800000 */
.L_x_21:
[----:B-1----:R1:W2:Y:S02]  /*6390*/  SYNCS.PHASECHK.TRANS64.TRYWAIT P1, [R3+URZ], R0 ;  /* 0x00000000030075a7 */ /* 0x0022a4000802017f */
[----:B--2---:R-:W-:Y:S05]  /*63a0*/  @!P1 NANOSLEEP.SYNCS 0x989680 ;  /* 0x009896800000995d */ /* 0x004fea0003900000 */
[----:B------:R-:W2:Y:S02]  /*63b0*/  @!P1 SYNCS.PHASECHK.TRANS64 P1, [R3+URZ], R0 ;  /* 0x00000000030095a7 */ /* 0x000ea4000802007f */
[----:B--2---:R-:W-:Y:S05]  /*63c0*/  @!P1 BRA `(.L_x_21) ;  /* 0xfffffffc00f09947 */ /* 0x004fea000383ffff */
[----:B------:R-:W-:Y:S05]  /*63d0*/  BRA `(.L_x_20) ;  /* 0xffffffb000c87947 */ /* 0x000fea000383ffff */
.L_x_26:
[----:B-1----:R1:W2:Y:S02]  /*63e0*/  SYNCS.PHASECHK.TRANS64.TRYWAIT P1, [R5+URZ], R4 ;  /* 0x00000004050075a7 */ /* 0x0022a4000802017f */
[----:B--2---:R-:W-:Y:S05]  /*63f0*/  @!P1 NANOSLEEP.SYNCS 0x989680 ;  /* 0x009896800000995d */ /* 0x004fea0003900000 */
[----:B------:R-:W2:Y:S02]  /*6400*/  @!P1 SYNCS.PHASECHK.TRANS64 P1, [R5+URZ], R4 ;  /* 0x00000004050095a7 */ /* 0x000ea4000802007f */
[----:B--2---:R-:W-:Y:S05]  /*6410*/  @!P1 BRA `(.L_x_26) ;  /* 0xfffffffc00f09947 */ /* 0x004fea000383ffff */
[----:B------:R-:W-:Y:S05]  /*6420*/  BRA `(.L_x_25) ;  /* 0xffffffb800f07947 */ /* 0x000fea000383ffff */
.L_x_103:
[----:B------:R-:W-:Y:S01]  /*6430*/  BSSY B1, `(.L_x_120) ;  /* 0x0000006000017945 */ /* 0x000fe20003800000 */
[----:B------:R-:W-:-:S07]  /*6440*/  IMAD.MOV.U32 R15, RZ, RZ, -0x1 ;  /* 0xffffffffff0f7424 */ /* 0x000fce00078e00ff */
[----:B------:R-:W-:Y:S05]  /*6450*/  WARPSYNC.COLLECTIVE R15, `(.L_x_121) ;  /* 0x000000000f0c7348 */ /* 0x000fea0003c00000 */
[----:B------:R-:W-:Y:S02]  /*6460*/  ELECT P6, UR62, PT ;  /* 0x00000000003e782f */ /* 0x000fe400038c0000 */
[----:B------:R-:W-:Y:S01]  /*6470*/  MOV R14, UR62 ;  /* 0x0000003e000e7c02 */ /* 0x000fe20008000f00 */
[----:B------:R-:W-:Y:S10]  /*6480*/  ENDCOLLECTIVE ;  /* 0x000000000000791b */ /* 0x000ff40003800000 */
.L_x_121:
[----:B------:R-:W-:Y:S05]  /*6490*/  BSYNC B1 ;  /* 0x0000000000017941 */ /* 0x000fea0003800000 */
.L_x_120:
[----:B------:R-:W-:Y:S05]  /*64a0*/  BRA `(.L_x_122) ;  /* 0xffffffec00f47947 */ /* 0x000fea000383ffff */
.L_x_106:
[----:B0-----:R0:W1:Y:S02]  /*64b0*/  SYNCS.PHASECHK.TRANS64.TRYWAIT P0, [R20+URZ+0x10], R7 ;  /* 0x00001007140075a7 */ /* 0x001064000800017f */
[----:B-1----:R-:W-:Y:S05]  /*64c0*/  @!P0 NANOSLEEP.SYNCS 0x989680 ;  /* 0x009896800000895d */ /* 0x002fea0003900000 */
[----:B------:R-:W1:Y:S02]  /*64d0*/  @!P0 SYNCS.PHASECHK.TRANS64 P0, [R20+URZ+0x10], R7 ;  /* 0x00001007140085a7 */ /* 0x000e64000800007f */
[----:B-1----:R-:W-:Y:S05]  /*64e0*/  @!P0 BRA `(.L_x_106) ;  /* 0xfffffffc00f08947 */ /* 0x002fea000383ffff */
[----:B------:R-:W-:Y:S05]  /*64f0*/  BRA `(.L_x_123) ;  /* 0xfffffff000347947 */ /* 0x000fea000383ffff */
.L_x_114:
[----:B------:R-:W-:Y:S01]  /*6500*/  BSSY B0, `(.L_x_124) ;  /* 0x0000006000007945 */ /* 0x000fe20003800000 */
[----:B------:R-:W-:-:S07]  /*6510*/  IMAD.MOV.U32 R15, RZ, RZ, -0x1 ;  /* 0xffffffffff0f7424 */ /* 0x000fce00078e00ff */
[----:B------:R-:W-:Y:S05]  /*6520*/  WARPSYNC.COLLECTIVE R15, `(.L_x_125) ;  /* 0x000000000f0c7348 */ /* 0x000fea0003c00000 */
[----:B------:R-:W-:Y:S02]  /*6530*/  ELECT P6, UR62, PT ;  /* 0x00000000003e782f */ /* 0x000fe400038c0000 */
[----:B------:R-:W-:Y:S01]  /*6540*/  MOV R14, UR62 ;  /* 0x0000003e000e7c02 */ /* 0x000fe20008000f00 */
[----:B------:R-:W-:Y:S10]  /*6550*/  ENDCOLLECTIVE ;  /* 0x000000000000791b */ /* 0x000ff40003800000 */
.L_x_125:
[----:B------:R-:W-:Y:S05]  /*6560*/  BSYNC B0 ;  /* 0x0000000000007941 */ /* 0x000fea0003800000 */
.L_x_124:
[----:B------:R-:W-:Y:S05]  /*6570*/  BRA `(.L_x_126) ;  /* 0xfffffffc00187947 */ /* 0x000fea000383ffff */
.L_x_118:
[----:B0-----:R0:W1:Y:S02]  /*6580*/  SYNCS.PHASECHK.TRANS64.TRYWAIT P0, [R7+URZ], R2 ;  /* 0x00000002070075a7 */ /* 0x001064000800017f */
[----:B-1----:R-:W-:Y:S05]  /*6590*/  @!P0 NANOSLEEP.SYNCS 0x989680 ;  /* 0x009896800000895d */ /* 0x002fea0003900000 */
[----:B------:R-:W1:Y:S02]  /*65a0*/  @!P0 SYNCS.PHASECHK.TRANS64 P0, [R7+URZ], R2 ;  /* 0x00000002070085a7 */ /* 0x000e64000800007f */
[----:B-1----:R-:W-:Y:S05]  /*65b0*/  @!P0 BRA `(.L_x_118) ;  /* 0xfffffffc00f08947 */ /* 0x002fea000383ffff */
[----:B------:R-:W-:Y:S05]  /*65c0*/  BRA `(.L_x_127) ;  /* 0xfffffffc00507947 */ /* 0x000fea000383ffff */
.L_x_128:
[----:B------:R-:W-:-:S00]  /*65d0*/  BRA `(.L_x_128) ;  /* 0xfffffffc00fc7947 */ /* 0x000fc0000383ffff */
[----:B------:R-:W-:-:S00]  /*65e0*/  NOP ;  /* 0x0000000000007918 */ /* 0x000fc00000000000 */
        /* <DEDUP_REMOVED lines=9> */
.L_x_129:


//--------------------- .nv.global.init           --------------------------
	.section	.nv.global.init,"aw",@progbits
.nv.global.init:
	.type		$str$22,@object
	.size		$str$22,($str$23 - $str$22)
$str$22:
        /*0000*/ 	.byte	0x6b, 0x5f, 0x74, 0x69, 0x6c, 0x65, 0x5f, 0x63, 0x6f, 0x75, 0x6e, 0x74, 0x20, 0x3e, 0x3d, 0x20
        /*0010*/ 	.byte	0x31, 0x00
	.type		$str$23,@object
	.size		$str$23,(__unnamed_1 - $str$23)
$str$23:
        /*0012*/ 	.byte	0x2f, 0x74, 0x6d, 0x70, 0x2f, 0x63, 0x75, 0x74, 0x6c, 0x61, 0x73, 0x73, 0x5f, 0x73, 0x77, 0x65
        /*0022*/ 	.byte	0x65, 0x70, 0x5f, 0x73, 0x72, 0x63, 0x2f, 0x69, 0x6e, 0x63, 0x6c, 0x75, 0x64, 0x65, 0x2f, 0x63
        /*0032*/ 	.byte	0x75, 0x74, 0x6c, 0x61, 0x73, 0x73, 0x2f, 0x67, 0x65, 0x6d, 0x6d, 0x2f, 0x63, 0x6f, 0x6c, 0x6c
        /*0042*/ 	.byte	0x65, 0x63, 0x74, 0x69, 0x76, 0x65, 0x2f, 0x73, 0x6d, 0x39, 0x30, 0x5f, 0x6d, 0x6d, 0x61, 0x5f
        /*0052*/ 	.byte	0x74, 0x6d, 0x61, 0x5f, 0x67, 0x6d, 0x6d, 0x61, 0x5f, 0x73, 0x73, 0x5f, 0x77, 0x61, 0x72, 0x70
        /*0062*/ 	.byte	0x73, 0x70, 0x65, 0x63, 0x69, 0x61, 0x6c, 0x69, 0x7a, 0x65, 0x64, 0x2e, 0x68, 0x70, 0x70, 0x00
	.type		__unnamed_1,@object
	.size		__unnamed_1,(.L_0 - __unnamed_1)
__unnamed_1:
        /*0072*/ 	.byte	0x76, 0x6f, 0x69, 0x64, 0x20, 0x63, 0x75, 0x74, 0x6c, 0x61, 0x73, 0x73, 0x3a, 0x3a, 0x67, 0x65
        /* <DEDUP_REMOVED lines=175> */
        /*0b72*/ 	.byte	0x3a, 0x69, 0x64, 0x65, 0x6e, 0x74, 0x69, 0x74, 0x79, 0x5d, 0x00
.L_0:


//--------------------- .nv.shared._ZN7cutlass13device_kernelINS_4gemm6kernel13GemmUniversalIN4cute5tupleIJiiiiEEENS1_10collective13CollectiveMmaINS1_34MainloopSm90TmaGmmaWarpSpecializedILi2ENS5_IJNS4_1CILi1EEENSA_ILi4EEESB_EEENS1_35KernelTmaWarpSpecializedCooperativeEEENS5_IJNSA_ILi128EEENSA_ILi64EEESG_EEEfNS5_IJlSB_lEEEfSJ_NS4_8TiledMMAINS4_8MMA_AtomIJNS4_4SM904GMMA29MMA_64x64x8_F32TF32TF32_SS_TNILNSN_7ScaleInE1ELSP_1EEEEEENS4_6LayoutINS5_IJNSA_ILi2EEESB_SB_EEENS5_IJSB_NSA_ILi0EEESV_EEEEENS5_IJNS4_10UnderscoreESY_SY_EEEEENS4_23SM90_TMA_LOAD_MULTICASTENS4_14ComposedLayoutINS4_7SwizzleILi3ELi4ELi3EEENS4_18smem_ptr_flag_bitsILi32EEENSS_INS5_IJNSA_ILi8EEENSA_ILi32EEEEEENS5_IJS18_SB_EEEEEEEvNS4_8identityENS4_13SM90_TMA_LOADES1C_vS1D_EENS_8epilogue10collective6detail29Sm90TmaWarpSpecializedAdapterINS1H_15DefaultEpilogueIfSJ_SJ_NS1G_6thread17LinearCombinationIfLi1EffLNS1L_9ScaleType4KindE0ELNS_15FloatRoundStyleE2EfEENS1_15EpilogueDefaultEEEEEvvEEEEvNT_6ParamsE --------------------------
	.section	.nv.shared._ZN7cutlass13device_kernelINS_4gemm6kernel13GemmUniversalIN4cute5tupleIJiiiiEEENS1_10collective13CollectiveMmaINS1_34MainloopSm90TmaGmmaWarpSpecializedILi2ENS5_IJNS4_1CILi1EEENSA_ILi4EEESB_EEENS1_35KernelTmaWarpSpecializedCooperativeEEENS5_IJNSA_ILi128EEENSA_ILi64EEESG_EEEfNS5_IJlSB_lEEEfSJ_NS4_8TiledMMAINS4_8MMA_AtomIJNS4_4SM904GMMA29MMA_64x64x8_F32TF32TF32_SS_TNILNSN_7ScaleInE1ELSP_1EEEEEENS4_6LayoutINS5_IJNSA_ILi2EEESB_SB_EEENS5_IJSB_NSA_ILi0EEESV_EEEEENS5_IJNS4_10UnderscoreESY_SY_EEEEENS4_23SM90_TMA_LOAD_MULTICASTENS4_14ComposedLayoutINS4_7SwizzleILi3ELi4ELi3EEENS4_18smem_ptr_flag_bitsILi32EEENSS_INS5_IJNSA_ILi8EEENSA_ILi32EEEEEENS5_IJS18_SB_EEEEEEEvNS4_8identityENS4_13SM90_TMA_LOADES1C_vS1D_EENS_8epilogue10collective6detail29Sm90TmaWarpSpecializedAdapterINS1H_15DefaultEpilogueIfSJ_SJ_NS1G_6thread17LinearCombinationIfLi1EffLNS1L_9ScaleType4KindE0ELNS_15FloatRoundStyleE2EfEENS1_15EpilogueDefaultEEEEEvvEEEEvNT_6ParamsE,"aw",@nobits
	.sectionflags	@""
	.align	16
	.zero		1024


//--------------------- .nv.shared.reserved.0     --------------------------
	.section	.nv.shared.reserved.0,"aw",@nobits
	.weak		__nv_reservedSMEM_offset_0_alias
	.size		__nv_reservedSMEM_offset_0_alias, 0, 0
	.other		__nv_reservedSMEM_offset_0_alias,@"STO_CUDA_RESERVED_SHARED STV_DEFAULT"
__nv_reservedSMEM_offset_0_alias:
	.zero		0


//--------------------- .nv.global                --------------------------
	.section	.nv.global,"aw",@nobits
.nv.global:
	.type		_ZN40_INTERNAL_c08bebc9_4_k_cu_6b6a377e_189204cute1_E,@object
	.size		_ZN40_INTERNAL_c08bebc9_4_k_cu_6b6a377e_189204cute1_E,(_ZN40_INTERNAL_c08bebc9_4_k_cu_6b6a377e_189204cuda3std3__45__cpo6cbeginE - _ZN40_INTERNAL_c08bebc9_4_k_cu_6b6a377e_189204cute1_E)
_ZN40_INTERNAL_c08bebc9_4_k_cu_6b6a377e_189204cute1_E:
	.zero		1
	.type		_ZN40_INTERNAL_c08bebc9_4_k_cu_6b6a377e_189204cuda3std3__45__cpo6cbeginE,@object
	.size		_ZN40_INTERNAL_c08bebc9_4_k_cu_6b6a377e_189204cuda3std3__45__cpo6cbeginE,(_ZN40_INTERNAL_c08bebc9_4_k_cu_6b6a377e_189204cuda3std3__48in_placeE - _ZN40_INTERNAL_c08bebc9_4_k_cu_6b6a377e_189204cuda3std3__45__cpo6cbeginE)
_ZN40_INTERNAL_c08bebc9_4_k_cu_6b6a377e_189204cuda3std3__45__cpo6cbeginE:
	.zero		1
	.type		_ZN40_INTERNAL_c08bebc9_4_k_cu_6b6a377e_189204cuda3std3__48in_placeE,@object
	.size		_ZN40_INTERNAL_c08bebc9_4_k_cu_6b6a377e_189204cuda3std3__48in_placeE,(_ZN40_INTERNAL_c08bebc9_4_k_cu_6b6a377e_189204cuda3std6ranges3__45__cpo9iter_moveE - _ZN40_INTERNAL_c08bebc9_4_k_cu_6b6a377e_189204cuda3std3__48in_placeE)
_ZN40_INTERNAL_c08bebc9_4_k_cu_6b6a377e_189204cuda3std3__48in_placeE:
	.zero		1
	.type		_ZN40_INTERNAL_c08bebc9_4_k_cu_6b6a377e_189204cuda3std6ranges3__45__cpo9iter_moveE,@object
	.size		_ZN40_INTERNAL_c08bebc9_4_k_cu_6b6a377e_189204cuda3std6ranges3__45__cpo9iter_moveE,(_ZN40_INTERNAL_c08bebc9_4_k_cu_6b6a377e_189204cuda3std3__45__cpo5beginE - _ZN40_INTERNAL_c08bebc9_4_k_cu_6b6a377e_189204cuda3std6ranges3__45__cpo9iter_moveE)
_ZN40_INTERNAL_c08bebc9_4_k_cu_6b6a377e_189204cuda3std6ranges3__45__cpo9iter_moveE:
	.zero		1
	.type		_ZN40_INTERNAL_c08bebc9_4_k_cu_6b6a377e_189204cuda3std3__45__cpo5beginE,@object
	.size		_ZN40_INTERNAL_c08bebc9_4_k_cu_6b6a377e_189204cuda3std3__45__cpo5beginE,(_ZN40_INTERNAL_c08bebc9_4_k_cu_6b6a377e_189204cuda3std3__442_GLOBAL__N__c08bebc9_4_k_cu_6b6a377e_189206ignoreE - _ZN40_INTERNAL_c08bebc9_4_k_cu_6b6a377e_189204cuda3std3__45__cpo5beginE)
_ZN40_INTERNAL_c08bebc9_4_k_cu_6b6a377e_189204cuda3std3__45__cpo5beginE:
	.zero		1
	.type		_ZN40_INTERNAL_c08bebc9_4_k_cu_6b6a377e_189204cuda3std3__442_GLOBAL__N__c08bebc9_4_k_cu_6b6a377e_189206ignoreE,@object
	.size		_ZN40_INTERNAL_c08bebc9_4_k_cu_6b6a377e_189204cuda3std3__442_GLOBAL__N__c08bebc9_4_k_cu_6b6a377e_189206ignoreE,(_ZN40_INTERNAL_c08bebc9_4_k_cu_6b6a377e_189204cute7productE - _ZN40_INTERNAL_c08bebc9_4_k_cu_6b6a377e_189204cuda3std3__442_GLOBAL__N__c08bebc9_4_k_cu_6b6a377e_189206ignoreE)
_ZN40_INTERNAL_c08bebc9_4_k_cu_6b6a377e_189204cuda3std3__442_GLOBAL__N__c08bebc9_4_k_cu_6b6a377e_189206ignoreE:
	.zero		1
	.type		_ZN40_INTERNAL_c08bebc9_4_k_cu_6b6a377e_189204cute7productE,@object
	.size		_ZN40_INTERNAL_c08bebc9_4_k_cu_6b6a377e_189204cute7productE,(_ZN40_INTERNAL_c08bebc9_4_k_cu_6b6a377e_189204cuda3std3__45__cpo3endE - _ZN40_INTERNAL_c08bebc9_4_k_cu_6b6a377e_189204cute7productE)
_ZN40_INTERNAL_c08bebc9_4_k_cu_6b6a377e_189204cute7productE:
	.zero		1
	.type		_ZN40_INTERNAL_c08bebc9_4_k_cu_6b6a377e_189204cuda3std3__45__cpo3endE,@object
	.size		_ZN40_INTERNAL_c08bebc9_4_k_cu_6b6a377e_189204cuda3std3__45__cpo3endE,(_ZN40_INTERNAL_c08bebc9_4_k_cu_6b6a377e_189204cuda3std3__419piecewise_constructE - _ZN40_INTERNAL_c08bebc9_4_k_cu_6b6a377e_189204cuda3std3__45__cpo3endE)
_ZN40_INTERNAL_c08bebc9_4_k_cu_6b6a377e_189204cuda3std3__45__cpo3endE:
	.zero		1
	.type		_ZN40_INTERNAL_c08bebc9_4_k_cu_6b6a377e_189204cuda3std3__419piecewise_constructE,@object
	.size		_ZN40_INTERNAL_c08bebc9_4_k_cu_6b6a377e_189204cuda3std3__419piecewise_constructE,(_ZN40_INTERNAL_c08bebc9_4_k_cu_6b6a377e_189204cuda3std3__45__cpo4cendE - _ZN40_INTERNAL_c08bebc9_4_k_cu_6b6a377e_189204cuda3std3__419piecewise_constructE)
_ZN40_INTERNAL_c08bebc9_4_k_cu_6b6a377e_189204cuda3std3__419piecewise_constructE:
	.zero		1
	.type		_ZN40_INTERNAL_c08bebc9_4_k_cu_6b6a377e_189204cuda3std3__45__cpo4cendE,@object
	.size		_ZN40_INTERNAL_c08bebc9_4_k_cu_6b6a377e_189204cuda3std3__45__cpo4cendE,(_ZN40_INTERNAL_c08bebc9_4_k_cu_6b6a377e_189204cuda3std6ranges3__45__cpo4swapE - _ZN40_INTERNAL_c08bebc9_4_k_cu_6b6a377e_189204cuda3std3__45__cpo4cendE)
_ZN40_INTERNAL_c08bebc9_4_k_cu_6b6a377e_189204cuda3std3__45__cpo4cendE:
	.zero		1
	.type		_ZN40_INTERNAL_c08bebc9_4_k_cu_6b6a377e_189204cuda3std6ranges3__45__cpo4swapE,@object
	.size		_ZN40_INTERNAL_c08bebc9_4_k_cu_6b6a377e_189204cuda3std6ranges3__45__cpo4swapE,(.L_8 - _ZN40_INTERNAL_c08bebc9_4_k_cu_6b6a377e_189204cuda3std6ranges3__45__cpo4swapE)
_ZN40_INTERNAL_c08bebc9_4_k_cu_6b6a377e_189204cuda3std6ranges3__45__cpo4swapE:
	.zero		1
.L_8:


//--------------------- .nv.constant0._ZN7cutlass13device_kernelINS_4gemm6kernel13GemmUniversalIN4cute5tupleIJiiiiEEENS1_10collective13CollectiveMmaINS1_34MainloopSm90TmaGmmaWarpSpecializedILi2ENS5_IJNS4_1CILi1EEENSA_ILi4EEESB_EEENS1_35KernelTmaWarpSpecializedCooperativeEEENS5_IJNSA_ILi128EEENSA_ILi64EEESG_EEEfNS5_IJlSB_lEEEfSJ_NS4_8TiledMMAINS4_8MMA_AtomIJNS4_4SM904GMMA29MMA_64x64x8_F32TF32TF32_SS_TNILNSN_7ScaleInE1ELSP_1EEEEEENS4_6LayoutINS5_IJNSA_ILi2EEESB_SB_EEENS5_IJSB_NSA_ILi0EEESV_EEEEENS5_IJNS4_10UnderscoreESY_SY_EEEEENS4_23SM90_TMA_LOAD_MULTICASTENS4_14ComposedLayoutINS4_7SwizzleILi3ELi4ELi3EEENS4_18smem_ptr_flag_bitsILi32EEENSS_INS5_IJNSA_ILi8EEENSA_ILi32EEEEEENS5_IJS18_SB_EEEEEEEvNS4_8identityENS4_13SM90_TMA_LOADES1C_vS1D_EENS_8epilogue10collective6detail29Sm90TmaWarpSpecializedAdapterINS1H_15DefaultEpilogueIfSJ_SJ_NS1G_6thread17LinearCombinationIfLi1EffLNS1L_9ScaleType4KindE0ELNS_15FloatRoundStyleE2EfEENS1_15EpilogueDefaultEEEEEvvEEEEvNT_6ParamsE --------------------------
	.section	.nv.constant0._ZN7cutlass13device_kernelINS_4gemm6kernel13GemmUniversalIN4cute5tupleIJiiiiEEENS1_10collective13CollectiveMmaINS1_34MainloopSm90TmaGmmaWarpSpecializedILi2ENS5_IJNS4_1CILi1EEENSA_ILi4EEESB_EEENS1_35KernelTmaWarpSpecializedCooperativeEEENS5_IJNSA_ILi128EEENSA_ILi64EEESG_EEEfNS5_IJlSB_lEEEfSJ_NS4_8TiledMMAINS4_8MMA_AtomIJNS4_4SM904GMMA29MMA_64x64x8_F32TF32TF32_SS_TNILNSN_7ScaleInE1ELSP_1EEEEEENS4_6LayoutINS5_IJNSA_ILi2EEESB_SB_EEENS5_IJSB_NSA_ILi0EEESV_EEEEENS5_IJNS4_10UnderscoreESY_SY_EEEEENS4_23SM90_TMA_LOAD_MULTICASTENS4_14ComposedLayoutINS4_7SwizzleILi3ELi4ELi3EEENS4_18smem_ptr_flag_bitsILi32EEENSS_INS5_IJNSA_ILi8EEENSA_ILi32EEEEEENS5_IJS18_SB_EEEEEEEvNS4_8identityENS4_13SM90_TMA_LOADES1C_vS1D_EENS_8epilogue10collective6detail29Sm90TmaWarpSpecializedAdapterINS1H_15DefaultEpilogueIfSJ_SJ_NS1G_6thread17LinearCombinationIfLi1EffLNS1L_9ScaleType4KindE0ELNS_15FloatRoundStyleE2EfEENS1_15EpilogueDefaultEEEEEvvEEEEvNT_6ParamsE,"a",@progbits
	.sectionflags	@""
	.align	4
.nv.constant0._ZN7cutlass13device_kernelINS_4gemm6kernel13GemmUniversalIN4cute5tupleIJiiiiEEENS1_10collective13CollectiveMmaINS1_34MainloopSm90TmaGmmaWarpSpecializedILi2ENS5_IJNS4_1CILi1EEENSA_ILi4EEESB_EEENS1_35KernelTmaWarpSpecializedCooperativeEEENS5_IJNSA_ILi128EEENSA_ILi64EEESG_EEEfNS5_IJlSB_lEEEfSJ_NS4_8TiledMMAINS4_8MMA_AtomIJNS4_4SM904GMMA29MMA_64x64x8_F32TF32TF32_SS_TNILNSN_7ScaleInE1ELSP_1EEEEEENS4_6LayoutINS5_IJNSA_ILi2EEESB_SB_EEENS5_IJSB_NSA_ILi0EEESV_EEEEENS5_IJNS4_10UnderscoreESY_SY_EEEEENS4_23SM90_TMA_LOAD_MULTICASTENS4_14ComposedLayoutINS4_7SwizzleILi3ELi4ELi3EEENS4_18smem_ptr_flag_bitsILi32EEENSS_INS5_IJNSA_ILi8EEENSA_ILi32EEEEEENS5_IJS18_SB_EEEEEEEvNS4_8identityENS4_13SM90_TMA_LOADES1C_vS1D_EENS_8epilogue10collective6detail29Sm90TmaWarpSpecializedAdapterINS1H_15DefaultEpilogueIfSJ_SJ_NS1G_6thread17LinearCombinationIfLi1EffLNS1L_9ScaleType4KindE0ELNS_15FloatRoundStyleE2EfEENS1_15EpilogueDefaultEEEEEvvEEEEvNT_6ParamsE:
	.zero		1664


//--------------------- SYMBOLS --------------------------

	.type		.nv.reservedSmem.offset0,@object
	.size		.nv.reservedSmem.offset0,0x4
	.type		__assertfail,@function
